//
// Generated by NVIDIA NVVM Compiler
//
// Compiler Build ID: CL-36424714
// Cuda compilation tools, release 13.0, V13.0.88
// Based on NVVM 20.0.0
//

.version 9.0
.target sm_100
.address_size 64

	// .globl	_Z8sgemm_v7fPfS_fS_i
// _ZZ8sgemm_v7fPfS_fS_iE2As has been demoted
// _ZZ8sgemm_v7fPfS_fS_iE2Bs has been demoted

.visible .entry _Z8sgemm_v7fPfS_fS_i(
	.param .f32 _Z8sgemm_v7fPfS_fS_i_param_0,
	.param .u64 .ptr .align 1 _Z8sgemm_v7fPfS_fS_i_param_1,
	.param .u64 .ptr .align 1 _Z8sgemm_v7fPfS_fS_i_param_2,
	.param .f32 _Z8sgemm_v7fPfS_fS_i_param_3,
	.param .u64 .ptr .align 1 _Z8sgemm_v7fPfS_fS_i_param_4,
	.param .u32 _Z8sgemm_v7fPfS_fS_i_param_5
)
{
	.reg .pred 	%p<3>;
	.reg .b32 	%r<72>;
	.reg .b32 	%f<1103>;
	.reg .b64 	%rd<22>;
	// demoted variable
	.shared .align 4 .b8 _ZZ8sgemm_v7fPfS_fS_iE2As[4096];
	// demoted variable
	.shared .align 4 .b8 _ZZ8sgemm_v7fPfS_fS_iE2Bs[4096];
	ld.param.u64 	%rd3, [_Z8sgemm_v7fPfS_fS_i_param_1];
	ld.param.u64 	%rd4, [_Z8sgemm_v7fPfS_fS_i_param_2];
	ld.param.u32 	%r22, [_Z8sgemm_v7fPfS_fS_i_param_5];
	mov.u32 	%r23, %ctaid.x;
	mov.u32 	%r24, %ctaid.y;
	mov.u32 	%r1, %tid.x;
	shr.u32 	%r2, %r1, 1;
	and.b32  	%r25, %r1, 96;
	shl.b32 	%r26, %r1, 3;
	and.b32  	%r27, %r26, 24;
	or.b32  	%r3, %r27, %r25;
	and.b32  	%r28, %r2, 448;
	shl.b32 	%r29, %r1, 1;
	and.b32  	%r30, %r29, 56;
	or.b32  	%r4, %r30, %r28;
	shl.b32 	%r5, %r23, 7;
	shl.b32 	%r6, %r24, 7;
	mul.lo.s32 	%r71, %r22, %r6;
	setp.lt.s32 	%p1, %r22, 1;
	mov.f32 	%f1039, 0f00000000;
	mov.f32 	%f1040, %f1039;
	mov.f32 	%f1041, %f1039;
	mov.f32 	%f1042, %f1039;
	mov.f32 	%f1043, %f1039;
	mov.f32 	%f1044, %f1039;
	mov.f32 	%f1045, %f1039;
	mov.f32 	%f1046, %f1039;
	mov.f32 	%f1047, %f1039;
	mov.f32 	%f1048, %f1039;
	mov.f32 	%f1049, %f1039;
	mov.f32 	%f1050, %f1039;
	mov.f32 	%f1051, %f1039;
	mov.f32 	%f1052, %f1039;
	mov.f32 	%f1053, %f1039;
	mov.f32 	%f1054, %f1039;
	mov.f32 	%f1055, %f1039;
	mov.f32 	%f1056, %f1039;
	mov.f32 	%f1057, %f1039;
	mov.f32 	%f1058, %f1039;
	mov.f32 	%f1059, %f1039;
	mov.f32 	%f1060, %f1039;
	mov.f32 	%f1061, %f1039;
	mov.f32 	%f1062, %f1039;
	mov.f32 	%f1063, %f1039;
	mov.f32 	%f1064, %f1039;
	mov.f32 	%f1065, %f1039;
	mov.f32 	%f1066, %f1039;
	mov.f32 	%f1067, %f1039;
	mov.f32 	%f1068, %f1039;
	mov.f32 	%f1069, %f1039;
	mov.f32 	%f1070, %f1039;
	mov.f32 	%f1071, %f1039;
	mov.f32 	%f1072, %f1039;
	mov.f32 	%f1073, %f1039;
	mov.f32 	%f1074, %f1039;
	mov.f32 	%f1075, %f1039;
	mov.f32 	%f1076, %f1039;
	mov.f32 	%f1077, %f1039;
	mov.f32 	%f1078, %f1039;
	mov.f32 	%f1079, %f1039;
	mov.f32 	%f1080, %f1039;
	mov.f32 	%f1081, %f1039;
	mov.f32 	%f1082, %f1039;
	mov.f32 	%f1083, %f1039;
	mov.f32 	%f1084, %f1039;
	mov.f32 	%f1085, %f1039;
	mov.f32 	%f1086, %f1039;
	mov.f32 	%f1087, %f1039;
	mov.f32 	%f1088, %f1039;
	mov.f32 	%f1089, %f1039;
	mov.f32 	%f1090, %f1039;
	mov.f32 	%f1091, %f1039;
	mov.f32 	%f1092, %f1039;
	mov.f32 	%f1093, %f1039;
	mov.f32 	%f1094, %f1039;
	mov.f32 	%f1095, %f1039;
	mov.f32 	%f1096, %f1039;
	mov.f32 	%f1097, %f1039;
	mov.f32 	%f1098, %f1039;
	mov.f32 	%f1099, %f1039;
	mov.f32 	%f1100, %f1039;
	mov.f32 	%f1101, %f1039;
	mov.f32 	%f1102, %f1039;
	@%p1 bra 	$L__BB0_3;
	ld.param.u32 	%r67, [_Z8sgemm_v7fPfS_fS_i_param_5];
	shl.b32 	%r31, %r1, 2;
	and.b32  	%r32, %r31, 4;
	shr.u32 	%r33, %r1, 5;
	and.b32  	%r34, %r31, 124;
	shl.b32 	%r35, %r1, 4;
	and.b32  	%r36, %r35, 496;
	shl.b32 	%r37, %r33, 9;
	or.b32  	%r38, %r37, %r36;
	mov.u32 	%r39, _ZZ8sgemm_v7fPfS_fS_iE2As;
	add.s32 	%r8, %r39, %r38;
	shl.b32 	%r40, %r2, 2;
	shl.b32 	%r41, %r1, 11;
	and.b32  	%r42, %r41, 2048;
	or.b32  	%r43, %r42, %r40;
	mov.u32 	%r44, _ZZ8sgemm_v7fPfS_fS_iE2Bs;
	add.s32 	%r9, %r44, %r43;
	shl.b32 	%r45, %r3, 2;
	add.s32 	%r10, %r39, %r45;
	shl.b32 	%r46, %r4, 2;
	add.s32 	%r11, %r44, %r46;
	add.s32 	%r47, %r2, %r6;
	mad.lo.s32 	%r70, %r67, %r47, %r32;
	mad.lo.s32 	%r48, %r67, %r33, %r5;
	add.s32 	%r69, %r48, %r34;
	add.s32 	%r14, %r71, %r67;
	shl.b32 	%r15, %r67, 3;
	cvta.to.global.u64 	%rd1, %rd3;
	cvta.to.global.u64 	%rd2, %rd4;
	mov.f32 	%f1039, 0f00000000;
$L__BB0_2:
	mul.wide.s32 	%rd6, %r70, 4;
	add.s64 	%rd7, %rd2, %rd6;
	mul.wide.s32 	%rd8, %r69, 4;
	add.s64 	%rd9, %rd1, %rd8;
	ld.global.v4.f32 	{%f197, %f198, %f199, %f200}, [%rd9];
	st.shared.v4.f32 	[%r8], {%f197, %f198, %f199, %f200};
	ld.global.v4.f32 	{%f201, %f202, %f203, %f204}, [%rd7];
	st.shared.f32 	[%r9], %f201;
	st.shared.f32 	[%r9+512], %f202;
	st.shared.f32 	[%r9+1024], %f203;
	st.shared.f32 	[%r9+1536], %f204;
	bar.sync 	0;
	ld.shared.v4.f32 	{%f205, %f206, %f207, %f208}, [%r10];
	ld.shared.v4.f32 	{%f209, %f210, %f211, %f212}, [%r10+16];
	ld.shared.f32 	%f213, [%r11];
	ld.shared.f32 	%f214, [%r11+4];
	ld.shared.f32 	%f215, [%r11+8];
	ld.shared.f32 	%f216, [%r11+12];
	ld.shared.f32 	%f217, [%r11+16];
	ld.shared.f32 	%f218, [%r11+20];
	ld.shared.f32 	%f219, [%r11+24];
	ld.shared.f32 	%f220, [%r11+28];
	fma.rn.f32 	%f221, %f205, %f213, %f1102;
	fma.rn.f32 	%f222, %f206, %f213, %f1101;
	fma.rn.f32 	%f223, %f207, %f213, %f1100;
	fma.rn.f32 	%f224, %f208, %f213, %f1099;
	fma.rn.f32 	%f225, %f209, %f213, %f1098;
	fma.rn.f32 	%f226, %f210, %f213, %f1097;
	fma.rn.f32 	%f227, %f211, %f213, %f1096;
	fma.rn.f32 	%f228, %f212, %f213, %f1095;
	fma.rn.f32 	%f229, %f205, %f214, %f1094;
	fma.rn.f32 	%f230, %f206, %f214, %f1093;
	fma.rn.f32 	%f231, %f207, %f214, %f1092;
	fma.rn.f32 	%f232, %f208, %f214, %f1091;
	fma.rn.f32 	%f233, %f209, %f214, %f1090;
	fma.rn.f32 	%f234, %f210, %f214, %f1089;
	fma.rn.f32 	%f235, %f211, %f214, %f1088;
	fma.rn.f32 	%f236, %f212, %f214, %f1087;
	fma.rn.f32 	%f237, %f205, %f215, %f1086;
	fma.rn.f32 	%f238, %f206, %f215, %f1085;
	fma.rn.f32 	%f239, %f207, %f215, %f1084;
	fma.rn.f32 	%f240, %f208, %f215, %f1083;
	fma.rn.f32 	%f241, %f209, %f215, %f1082;
	fma.rn.f32 	%f242, %f210, %f215, %f1081;
	fma.rn.f32 	%f243, %f211, %f215, %f1080;
	fma.rn.f32 	%f244, %f212, %f215, %f1079;
	fma.rn.f32 	%f245, %f205, %f216, %f1078;
	fma.rn.f32 	%f246, %f206, %f216, %f1077;
	fma.rn.f32 	%f247, %f207, %f216, %f1076;
	fma.rn.f32 	%f248, %f208, %f216, %f1075;
	fma.rn.f32 	%f249, %f209, %f216, %f1074;
	fma.rn.f32 	%f250, %f210, %f216, %f1073;
	fma.rn.f32 	%f251, %f211, %f216, %f1072;
	fma.rn.f32 	%f252, %f212, %f216, %f1071;
	fma.rn.f32 	%f253, %f205, %f217, %f1070;
	fma.rn.f32 	%f254, %f206, %f217, %f1069;
	fma.rn.f32 	%f255, %f207, %f217, %f1068;
	fma.rn.f32 	%f256, %f208, %f217, %f1067;
	fma.rn.f32 	%f257, %f209, %f217, %f1066;
	fma.rn.f32 	%f258, %f210, %f217, %f1065;
	fma.rn.f32 	%f259, %f211, %f217, %f1064;
	fma.rn.f32 	%f260, %f212, %f217, %f1063;
	fma.rn.f32 	%f261, %f205, %f218, %f1062;
	fma.rn.f32 	%f262, %f206, %f218, %f1061;
	fma.rn.f32 	%f263, %f207, %f218, %f1060;
	fma.rn.f32 	%f264, %f208, %f218, %f1059;
	fma.rn.f32 	%f265, %f209, %f218, %f1058;
	fma.rn.f32 	%f266, %f210, %f218, %f1057;
	fma.rn.f32 	%f267, %f211, %f218, %f1056;
	fma.rn.f32 	%f268, %f212, %f218, %f1055;
	fma.rn.f32 	%f269, %f205, %f219, %f1054;
	fma.rn.f32 	%f270, %f206, %f219, %f1053;
	fma.rn.f32 	%f271, %f207, %f219, %f1052;
	fma.rn.f32 	%f272, %f208, %f219, %f1051;
	fma.rn.f32 	%f273, %f209, %f219, %f1050;
	fma.rn.f32 	%f274, %f210, %f219, %f1049;
	fma.rn.f32 	%f275, %f211, %f219, %f1048;
	fma.rn.f32 	%f276, %f212, %f219, %f1047;
	fma.rn.f32 	%f277, %f205, %f220, %f1039;
	fma.rn.f32 	%f278, %f206, %f220, %f1040;
	fma.rn.f32 	%f279, %f207, %f220, %f1041;
	fma.rn.f32 	%f280, %f208, %f220, %f1042;
	fma.rn.f32 	%f281, %f209, %f220, %f1043;
	fma.rn.f32 	%f282, %f210, %f220, %f1044;
	fma.rn.f32 	%f283, %f211, %f220, %f1045;
	fma.rn.f32 	%f284, %f212, %f220, %f1046;
	ld.shared.v4.f32 	{%f285, %f286, %f287, %f288}, [%r10+512];
	ld.shared.v4.f32 	{%f289, %f290, %f291, %f292}, [%r10+528];
	ld.shared.f32 	%f293, [%r11+512];
	ld.shared.f32 	%f294, [%r11+516];
	ld.shared.f32 	%f295, [%r11+520];
	ld.shared.f32 	%f296, [%r11+524];
	ld.shared.f32 	%f297, [%r11+528];
	ld.shared.f32 	%f298, [%r11+532];
	ld.shared.f32 	%f299, [%r11+536];
	ld.shared.f32 	%f300, [%r11+540];
	fma.rn.f32 	%f301, %f285, %f293, %f221;
	fma.rn.f32 	%f302, %f286, %f293, %f222;
	fma.rn.f32 	%f303, %f287, %f293, %f223;
	fma.rn.f32 	%f304, %f288, %f293, %f224;
	fma.rn.f32 	%f305, %f289, %f293, %f225;
	fma.rn.f32 	%f306, %f290, %f293, %f226;
	fma.rn.f32 	%f307, %f291, %f293, %f227;
	fma.rn.f32 	%f308, %f292, %f293, %f228;
	fma.rn.f32 	%f309, %f285, %f294, %f229;
	fma.rn.f32 	%f310, %f286, %f294, %f230;
	fma.rn.f32 	%f311, %f287, %f294, %f231;
	fma.rn.f32 	%f312, %f288, %f294, %f232;
	fma.rn.f32 	%f313, %f289, %f294, %f233;
	fma.rn.f32 	%f314, %f290, %f294, %f234;
	fma.rn.f32 	%f315, %f291, %f294, %f235;
	fma.rn.f32 	%f316, %f292, %f294, %f236;
	fma.rn.f32 	%f317, %f285, %f295, %f237;
	fma.rn.f32 	%f318, %f286, %f295, %f238;
	fma.rn.f32 	%f319, %f287, %f295, %f239;
	fma.rn.f32 	%f320, %f288, %f295, %f240;
	fma.rn.f32 	%f321, %f289, %f295, %f241;
	fma.rn.f32 	%f322, %f290, %f295, %f242;
	fma.rn.f32 	%f323, %f291, %f295, %f243;
	fma.rn.f32 	%f324, %f292, %f295, %f244;
	fma.rn.f32 	%f325, %f285, %f296, %f245;
	fma.rn.f32 	%f326, %f286, %f296, %f246;
	fma.rn.f32 	%f327, %f287, %f296, %f247;
	fma.rn.f32 	%f328, %f288, %f296, %f248;
	fma.rn.f32 	%f329, %f289, %f296, %f249;
	fma.rn.f32 	%f330, %f290, %f296, %f250;
	fma.rn.f32 	%f331, %f291, %f296, %f251;
	fma.rn.f32 	%f332, %f292, %f296, %f252;
	fma.rn.f32 	%f333, %f285, %f297, %f253;
	fma.rn.f32 	%f334, %f286, %f297, %f254;
	fma.rn.f32 	%f335, %f287, %f297, %f255;
	fma.rn.f32 	%f336, %f288, %f297, %f256;
	fma.rn.f32 	%f337, %f289, %f297, %f257;
	fma.rn.f32 	%f338, %f290, %f297, %f258;
	fma.rn.f32 	%f339, %f291, %f297, %f259;
	fma.rn.f32 	%f340, %f292, %f297, %f260;
	fma.rn.f32 	%f341, %f285, %f298, %f261;
	fma.rn.f32 	%f342, %f286, %f298, %f262;
	fma.rn.f32 	%f343, %f287, %f298, %f263;
	fma.rn.f32 	%f344, %f288, %f298, %f264;
	fma.rn.f32 	%f345, %f289, %f298, %f265;
	fma.rn.f32 	%f346, %f290, %f298, %f266;
	fma.rn.f32 	%f347, %f291, %f298, %f267;
	fma.rn.f32 	%f348, %f292, %f298, %f268;
	fma.rn.f32 	%f349, %f285, %f299, %f269;
	fma.rn.f32 	%f350, %f286, %f299, %f270;
	fma.rn.f32 	%f351, %f287, %f299, %f271;
	fma.rn.f32 	%f352, %f288, %f299, %f272;
	fma.rn.f32 	%f353, %f289, %f299, %f273;
	fma.rn.f32 	%f354, %f290, %f299, %f274;
	fma.rn.f32 	%f355, %f291, %f299, %f275;
	fma.rn.f32 	%f356, %f292, %f299, %f276;
	fma.rn.f32 	%f357, %f285, %f300, %f277;
	fma.rn.f32 	%f358, %f286, %f300, %f278;
	fma.rn.f32 	%f359, %f287, %f300, %f279;
	fma.rn.f32 	%f360, %f288, %f300, %f280;
	fma.rn.f32 	%f361, %f289, %f300, %f281;
	fma.rn.f32 	%f362, %f290, %f300, %f282;
	fma.rn.f32 	%f363, %f291, %f300, %f283;
	fma.rn.f32 	%f364, %f292, %f300, %f284;
	ld.shared.v4.f32 	{%f365, %f366, %f367, %f368}, [%r10+1024];
	ld.shared.v4.f32 	{%f369, %f370, %f371, %f372}, [%r10+1040];
	ld.shared.f32 	%f373, [%r11+1024];
	ld.shared.f32 	%f374, [%r11+1028];
	ld.shared.f32 	%f375, [%r11+1032];
	ld.shared.f32 	%f376, [%r11+1036];
	ld.shared.f32 	%f377, [%r11+1040];
	ld.shared.f32 	%f378, [%r11+1044];
	ld.shared.f32 	%f379, [%r11+1048];
	ld.shared.f32 	%f380, [%r11+1052];
	fma.rn.f32 	%f381, %f365, %f373, %f301;
	fma.rn.f32 	%f382, %f366, %f373, %f302;
	fma.rn.f32 	%f383, %f367, %f373, %f303;
	fma.rn.f32 	%f384, %f368, %f373, %f304;
	fma.rn.f32 	%f385, %f369, %f373, %f305;
	fma.rn.f32 	%f386, %f370, %f373, %f306;
	fma.rn.f32 	%f387, %f371, %f373, %f307;
	fma.rn.f32 	%f388, %f372, %f373, %f308;
	fma.rn.f32 	%f389, %f365, %f374, %f309;
	fma.rn.f32 	%f390, %f366, %f374, %f310;
	fma.rn.f32 	%f391, %f367, %f374, %f311;
	fma.rn.f32 	%f392, %f368, %f374, %f312;
	fma.rn.f32 	%f393, %f369, %f374, %f313;
	fma.rn.f32 	%f394, %f370, %f374, %f314;
	fma.rn.f32 	%f395, %f371, %f374, %f315;
	fma.rn.f32 	%f396, %f372, %f374, %f316;
	fma.rn.f32 	%f397, %f365, %f375, %f317;
	fma.rn.f32 	%f398, %f366, %f375, %f318;
	fma.rn.f32 	%f399, %f367, %f375, %f319;
	fma.rn.f32 	%f400, %f368, %f375, %f320;
	fma.rn.f32 	%f401, %f369, %f375, %f321;
	fma.rn.f32 	%f402, %f370, %f375, %f322;
	fma.rn.f32 	%f403, %f371, %f375, %f323;
	fma.rn.f32 	%f404, %f372, %f375, %f324;
	fma.rn.f32 	%f405, %f365, %f376, %f325;
	fma.rn.f32 	%f406, %f366, %f376, %f326;
	fma.rn.f32 	%f407, %f367, %f376, %f327;
	fma.rn.f32 	%f408, %f368, %f376, %f328;
	fma.rn.f32 	%f409, %f369, %f376, %f329;
	fma.rn.f32 	%f410, %f370, %f376, %f330;
	fma.rn.f32 	%f411, %f371, %f376, %f331;
	fma.rn.f32 	%f412, %f372, %f376, %f332;
	fma.rn.f32 	%f413, %f365, %f377, %f333;
	fma.rn.f32 	%f414, %f366, %f377, %f334;
	fma.rn.f32 	%f415, %f367, %f377, %f335;
	fma.rn.f32 	%f416, %f368, %f377, %f336;
	fma.rn.f32 	%f417, %f369, %f377, %f337;
	fma.rn.f32 	%f418, %f370, %f377, %f338;
	fma.rn.f32 	%f419, %f371, %f377, %f339;
	fma.rn.f32 	%f420, %f372, %f377, %f340;
	fma.rn.f32 	%f421, %f365, %f378, %f341;
	fma.rn.f32 	%f422, %f366, %f378, %f342;
	fma.rn.f32 	%f423, %f367, %f378, %f343;
	fma.rn.f32 	%f424, %f368, %f378, %f344;
	fma.rn.f32 	%f425, %f369, %f378, %f345;
	fma.rn.f32 	%f426, %f370, %f378, %f346;
	fma.rn.f32 	%f427, %f371, %f378, %f347;
	fma.rn.f32 	%f428, %f372, %f378, %f348;
	fma.rn.f32 	%f429, %f365, %f379, %f349;
	fma.rn.f32 	%f430, %f366, %f379, %f350;
	fma.rn.f32 	%f431, %f367, %f379, %f351;
	fma.rn.f32 	%f432, %f368, %f379, %f352;
	fma.rn.f32 	%f433, %f369, %f379, %f353;
	fma.rn.f32 	%f434, %f370, %f379, %f354;
	fma.rn.f32 	%f435, %f371, %f379, %f355;
	fma.rn.f32 	%f436, %f372, %f379, %f356;
	fma.rn.f32 	%f437, %f365, %f380, %f357;
	fma.rn.f32 	%f438, %f366, %f380, %f358;
	fma.rn.f32 	%f439, %f367, %f380, %f359;
	fma.rn.f32 	%f440, %f368, %f380, %f360;
	fma.rn.f32 	%f441, %f369, %f380, %f361;
	fma.rn.f32 	%f442, %f370, %f380, %f362;
	fma.rn.f32 	%f443, %f371, %f380, %f363;
	fma.rn.f32 	%f444, %f372, %f380, %f364;
	ld.shared.v4.f32 	{%f445, %f446, %f447, %f448}, [%r10+1536];
	ld.shared.v4.f32 	{%f449, %f450, %f451, %f452}, [%r10+1552];
	ld.shared.f32 	%f453, [%r11+1536];
	ld.shared.f32 	%f454, [%r11+1540];
	ld.shared.f32 	%f455, [%r11+1544];
	ld.shared.f32 	%f456, [%r11+1548];
	ld.shared.f32 	%f457, [%r11+1552];
	ld.shared.f32 	%f458, [%r11+1556];
	ld.shared.f32 	%f459, [%r11+1560];
	ld.shared.f32 	%f460, [%r11+1564];
	fma.rn.f32 	%f461, %f445, %f453, %f381;
	fma.rn.f32 	%f462, %f446, %f453, %f382;
	fma.rn.f32 	%f463, %f447, %f453, %f383;
	fma.rn.f32 	%f464, %f448, %f453, %f384;
	fma.rn.f32 	%f465, %f449, %f453, %f385;
	fma.rn.f32 	%f466, %f450, %f453, %f386;
	fma.rn.f32 	%f467, %f451, %f453, %f387;
	fma.rn.f32 	%f468, %f452, %f453, %f388;
	fma.rn.f32 	%f469, %f445, %f454, %f389;
	fma.rn.f32 	%f470, %f446, %f454, %f390;
	fma.rn.f32 	%f471, %f447, %f454, %f391;
	fma.rn.f32 	%f472, %f448, %f454, %f392;
	fma.rn.f32 	%f473, %f449, %f454, %f393;
	fma.rn.f32 	%f474, %f450, %f454, %f394;
	fma.rn.f32 	%f475, %f451, %f454, %f395;
	fma.rn.f32 	%f476, %f452, %f454, %f396;
	fma.rn.f32 	%f477, %f445, %f455, %f397;
	fma.rn.f32 	%f478, %f446, %f455, %f398;
	fma.rn.f32 	%f479, %f447, %f455, %f399;
	fma.rn.f32 	%f480, %f448, %f455, %f400;
	fma.rn.f32 	%f481, %f449, %f455, %f401;
	fma.rn.f32 	%f482, %f450, %f455, %f402;
	fma.rn.f32 	%f483, %f451, %f455, %f403;
	fma.rn.f32 	%f484, %f452, %f455, %f404;
	fma.rn.f32 	%f485, %f445, %f456, %f405;
	fma.rn.f32 	%f486, %f446, %f456, %f406;
	fma.rn.f32 	%f487, %f447, %f456, %f407;
	fma.rn.f32 	%f488, %f448, %f456, %f408;
	fma.rn.f32 	%f489, %f449, %f456, %f409;
	fma.rn.f32 	%f490, %f450, %f456, %f410;
	fma.rn.f32 	%f491, %f451, %f456, %f411;
	fma.rn.f32 	%f492, %f452, %f456, %f412;
	fma.rn.f32 	%f493, %f445, %f457, %f413;
	fma.rn.f32 	%f494, %f446, %f457, %f414;
	fma.rn.f32 	%f495, %f447, %f457, %f415;
	fma.rn.f32 	%f496, %f448, %f457, %f416;
	fma.rn.f32 	%f497, %f449, %f457, %f417;
	fma.rn.f32 	%f498, %f450, %f457, %f418;
	fma.rn.f32 	%f499, %f451, %f457, %f419;
	fma.rn.f32 	%f500, %f452, %f457, %f420;
	fma.rn.f32 	%f501, %f445, %f458, %f421;
	fma.rn.f32 	%f502, %f446, %f458, %f422;
	fma.rn.f32 	%f503, %f447, %f458, %f423;
	fma.rn.f32 	%f504, %f448, %f458, %f424;
	fma.rn.f32 	%f505, %f449, %f458, %f425;
	fma.rn.f32 	%f506, %f450, %f458, %f426;
	fma.rn.f32 	%f507, %f451, %f458, %f427;
	fma.rn.f32 	%f508, %f452, %f458, %f428;
	fma.rn.f32 	%f509, %f445, %f459, %f429;
	fma.rn.f32 	%f510, %f446, %f459, %f430;
	fma.rn.f32 	%f511, %f447, %f459, %f431;
	fma.rn.f32 	%f512, %f448, %f459, %f432;
	fma.rn.f32 	%f513, %f449, %f459, %f433;
	fma.rn.f32 	%f514, %f450, %f459, %f434;
	fma.rn.f32 	%f515, %f451, %f459, %f435;
	fma.rn.f32 	%f516, %f452, %f459, %f436;
	fma.rn.f32 	%f517, %f445, %f460, %f437;
	fma.rn.f32 	%f518, %f446, %f460, %f438;
	fma.rn.f32 	%f519, %f447, %f460, %f439;
	fma.rn.f32 	%f520, %f448, %f460, %f440;
	fma.rn.f32 	%f521, %f449, %f460, %f441;
	fma.rn.f32 	%f522, %f450, %f460, %f442;
	fma.rn.f32 	%f523, %f451, %f460, %f443;
	fma.rn.f32 	%f524, %f452, %f460, %f444;
	ld.shared.v4.f32 	{%f525, %f526, %f527, %f528}, [%r10+2048];
	ld.shared.v4.f32 	{%f529, %f530, %f531, %f532}, [%r10+2064];
	ld.shared.f32 	%f533, [%r11+2048];
	ld.shared.f32 	%f534, [%r11+2052];
	ld.shared.f32 	%f535, [%r11+2056];
	ld.shared.f32 	%f536, [%r11+2060];
	ld.shared.f32 	%f537, [%r11+2064];
	ld.shared.f32 	%f538, [%r11+2068];
	ld.shared.f32 	%f539, [%r11+2072];
	ld.shared.f32 	%f540, [%r11+2076];
	fma.rn.f32 	%f541, %f525, %f533, %f461;
	fma.rn.f32 	%f542, %f526, %f533, %f462;
	fma.rn.f32 	%f543, %f527, %f533, %f463;
	fma.rn.f32 	%f544, %f528, %f533, %f464;
	fma.rn.f32 	%f545, %f529, %f533, %f465;
	fma.rn.f32 	%f546, %f530, %f533, %f466;
	fma.rn.f32 	%f547, %f531, %f533, %f467;
	fma.rn.f32 	%f548, %f532, %f533, %f468;
	fma.rn.f32 	%f549, %f525, %f534, %f469;
	fma.rn.f32 	%f550, %f526, %f534, %f470;
	fma.rn.f32 	%f551, %f527, %f534, %f471;
	fma.rn.f32 	%f552, %f528, %f534, %f472;
	fma.rn.f32 	%f553, %f529, %f534, %f473;
	fma.rn.f32 	%f554, %f530, %f534, %f474;
	fma.rn.f32 	%f555, %f531, %f534, %f475;
	fma.rn.f32 	%f556, %f532, %f534, %f476;
	fma.rn.f32 	%f557, %f525, %f535, %f477;
	fma.rn.f32 	%f558, %f526, %f535, %f478;
	fma.rn.f32 	%f559, %f527, %f535, %f479;
	fma.rn.f32 	%f560, %f528, %f535, %f480;
	fma.rn.f32 	%f561, %f529, %f535, %f481;
	fma.rn.f32 	%f562, %f530, %f535, %f482;
	fma.rn.f32 	%f563, %f531, %f535, %f483;
	fma.rn.f32 	%f564, %f532, %f535, %f484;
	fma.rn.f32 	%f565, %f525, %f536, %f485;
	fma.rn.f32 	%f566, %f526, %f536, %f486;
	fma.rn.f32 	%f567, %f527, %f536, %f487;
	fma.rn.f32 	%f568, %f528, %f536, %f488;
	fma.rn.f32 	%f569, %f529, %f536, %f489;
	fma.rn.f32 	%f570, %f530, %f536, %f490;
	fma.rn.f32 	%f571, %f531, %f536, %f491;
	fma.rn.f32 	%f572, %f532, %f536, %f492;
	fma.rn.f32 	%f573, %f525, %f537, %f493;
	fma.rn.f32 	%f574, %f526, %f537, %f494;
	fma.rn.f32 	%f575, %f527, %f537, %f495;
	fma.rn.f32 	%f576, %f528, %f537, %f496;
	fma.rn.f32 	%f577, %f529, %f537, %f497;
	fma.rn.f32 	%f578, %f530, %f537, %f498;
	fma.rn.f32 	%f579, %f531, %f537, %f499;
	fma.rn.f32 	%f580, %f532, %f537, %f500;
	fma.rn.f32 	%f581, %f525, %f538, %f501;
	fma.rn.f32 	%f582, %f526, %f538, %f502;
	fma.rn.f32 	%f583, %f527, %f538, %f503;
	fma.rn.f32 	%f584, %f528, %f538, %f504;
	fma.rn.f32 	%f585, %f529, %f538, %f505;
	fma.rn.f32 	%f586, %f530, %f538, %f506;
	fma.rn.f32 	%f587, %f531, %f538, %f507;
	fma.rn.f32 	%f588, %f532, %f538, %f508;
	fma.rn.f32 	%f589, %f525, %f539, %f509;
	fma.rn.f32 	%f590, %f526, %f539, %f510;
	fma.rn.f32 	%f591, %f527, %f539, %f511;
	fma.rn.f32 	%f592, %f528, %f539, %f512;
	fma.rn.f32 	%f593, %f529, %f539, %f513;
	fma.rn.f32 	%f594, %f530, %f539, %f514;
	fma.rn.f32 	%f595, %f531, %f539, %f515;
	fma.rn.f32 	%f596, %f532, %f539, %f516;
	fma.rn.f32 	%f597, %f525, %f540, %f517;
	fma.rn.f32 	%f598, %f526, %f540, %f518;
	fma.rn.f32 	%f599, %f527, %f540, %f519;
	fma.rn.f32 	%f600, %f528, %f540, %f520;
	fma.rn.f32 	%f601, %f529, %f540, %f521;
	fma.rn.f32 	%f602, %f530, %f540, %f522;
	fma.rn.f32 	%f603, %f531, %f540, %f523;
	fma.rn.f32 	%f604, %f532, %f540, %f524;
	ld.shared.v4.f32 	{%f605, %f606, %f607, %f608}, [%r10+2560];
	ld.shared.v4.f32 	{%f609, %f610, %f611, %f612}, [%r10+2576];
	ld.shared.f32 	%f613, [%r11+2560];
	ld.shared.f32 	%f614, [%r11+2564];
	ld.shared.f32 	%f615, [%r11+2568];
	ld.shared.f32 	%f616, [%r11+2572];
	ld.shared.f32 	%f617, [%r11+2576];
	ld.shared.f32 	%f618, [%r11+2580];
	ld.shared.f32 	%f619, [%r11+2584];
	ld.shared.f32 	%f620, [%r11+2588];
	fma.rn.f32 	%f621, %f605, %f613, %f541;
	fma.rn.f32 	%f622, %f606, %f613, %f542;
	fma.rn.f32 	%f623, %f607, %f613, %f543;
	fma.rn.f32 	%f624, %f608, %f613, %f544;
	fma.rn.f32 	%f625, %f609, %f613, %f545;
	fma.rn.f32 	%f626, %f610, %f613, %f546;
	fma.rn.f32 	%f627, %f611, %f613, %f547;
	fma.rn.f32 	%f628, %f612, %f613, %f548;
	fma.rn.f32 	%f629, %f605, %f614, %f549;
	fma.rn.f32 	%f630, %f606, %f614, %f550;
	fma.rn.f32 	%f631, %f607, %f614, %f551;
	fma.rn.f32 	%f632, %f608, %f614, %f552;
	fma.rn.f32 	%f633, %f609, %f614, %f553;
	fma.rn.f32 	%f634, %f610, %f614, %f554;
	fma.rn.f32 	%f635, %f611, %f614, %f555;
	fma.rn.f32 	%f636, %f612, %f614, %f556;
	fma.rn.f32 	%f637, %f605, %f615, %f557;
	fma.rn.f32 	%f638, %f606, %f615, %f558;
	fma.rn.f32 	%f639, %f607, %f615, %f559;
	fma.rn.f32 	%f640, %f608, %f615, %f560;
	fma.rn.f32 	%f641, %f609, %f615, %f561;
	fma.rn.f32 	%f642, %f610, %f615, %f562;
	fma.rn.f32 	%f643, %f611, %f615, %f563;
	fma.rn.f32 	%f644, %f612, %f615, %f564;
	fma.rn.f32 	%f645, %f605, %f616, %f565;
	fma.rn.f32 	%f646, %f606, %f616, %f566;
	fma.rn.f32 	%f647, %f607, %f616, %f567;
	fma.rn.f32 	%f648, %f608, %f616, %f568;
	fma.rn.f32 	%f649, %f609, %f616, %f569;
	fma.rn.f32 	%f650, %f610, %f616, %f570;
	fma.rn.f32 	%f651, %f611, %f616, %f571;
	fma.rn.f32 	%f652, %f612, %f616, %f572;
	fma.rn.f32 	%f653, %f605, %f617, %f573;
	fma.rn.f32 	%f654, %f606, %f617, %f574;
	fma.rn.f32 	%f655, %f607, %f617, %f575;
	fma.rn.f32 	%f656, %f608, %f617, %f576;
	fma.rn.f32 	%f657, %f609, %f617, %f577;
	fma.rn.f32 	%f658, %f610, %f617, %f578;
	fma.rn.f32 	%f659, %f611, %f617, %f579;
	fma.rn.f32 	%f660, %f612, %f617, %f580;
	fma.rn.f32 	%f661, %f605, %f618, %f581;
	fma.rn.f32 	%f662, %f606, %f618, %f582;
	fma.rn.f32 	%f663, %f607, %f618, %f583;
	fma.rn.f32 	%f664, %f608, %f618, %f584;
	fma.rn.f32 	%f665, %f609, %f618, %f585;
	fma.rn.f32 	%f666, %f610, %f618, %f586;
	fma.rn.f32 	%f667, %f611, %f618, %f587;
	fma.rn.f32 	%f668, %f612, %f618, %f588;
	fma.rn.f32 	%f669, %f605, %f619, %f589;
	fma.rn.f32 	%f670, %f606, %f619, %f590;
	fma.rn.f32 	%f671, %f607, %f619, %f591;
	fma.rn.f32 	%f672, %f608, %f619, %f592;
	fma.rn.f32 	%f673, %f609, %f619, %f593;
	fma.rn.f32 	%f674, %f610, %f619, %f594;
	fma.rn.f32 	%f675, %f611, %f619, %f595;
	fma.rn.f32 	%f676, %f612, %f619, %f596;
	fma.rn.f32 	%f677, %f605, %f620, %f597;
	fma.rn.f32 	%f678, %f606, %f620, %f598;
	fma.rn.f32 	%f679, %f607, %f620, %f599;
	fma.rn.f32 	%f680, %f608, %f620, %f600;
	fma.rn.f32 	%f681, %f609, %f620, %f601;
	fma.rn.f32 	%f682, %f610, %f620, %f602;
	fma.rn.f32 	%f683, %f611, %f620, %f603;
	fma.rn.f32 	%f684, %f612, %f620, %f604;
	ld.shared.v4.f32 	{%f685, %f686, %f687, %f688}, [%r10+3072];
	ld.shared.v4.f32 	{%f689, %f690, %f691, %f692}, [%r10+3088];
	ld.shared.f32 	%f693, [%r11+3072];
	ld.shared.f32 	%f694, [%r11+3076];
	ld.shared.f32 	%f695, [%r11+3080];
	ld.shared.f32 	%f696, [%r11+3084];
	ld.shared.f32 	%f697, [%r11+3088];
	ld.shared.f32 	%f698, [%r11+3092];
	ld.shared.f32 	%f699, [%r11+3096];
	ld.shared.f32 	%f700, [%r11+3100];
	fma.rn.f32 	%f701, %f685, %f693, %f621;
	fma.rn.f32 	%f702, %f686, %f693, %f622;
	fma.rn.f32 	%f703, %f687, %f693, %f623;
	fma.rn.f32 	%f704, %f688, %f693, %f624;
	fma.rn.f32 	%f705, %f689, %f693, %f625;
	fma.rn.f32 	%f706, %f690, %f693, %f626;
	fma.rn.f32 	%f707, %f691, %f693, %f627;
	fma.rn.f32 	%f708, %f692, %f693, %f628;
	fma.rn.f32 	%f709, %f685, %f694, %f629;
	fma.rn.f32 	%f710, %f686, %f694, %f630;
	fma.rn.f32 	%f711, %f687, %f694, %f631;
	fma.rn.f32 	%f712, %f688, %f694, %f632;
	fma.rn.f32 	%f713, %f689, %f694, %f633;
	fma.rn.f32 	%f714, %f690, %f694, %f634;
	fma.rn.f32 	%f715, %f691, %f694, %f635;
	fma.rn.f32 	%f716, %f692, %f694, %f636;
	fma.rn.f32 	%f717, %f685, %f695, %f637;
	fma.rn.f32 	%f718, %f686, %f695, %f638;
	fma.rn.f32 	%f719, %f687, %f695, %f639;
	fma.rn.f32 	%f720, %f688, %f695, %f640;
	fma.rn.f32 	%f721, %f689, %f695, %f641;
	fma.rn.f32 	%f722, %f690, %f695, %f642;
	fma.rn.f32 	%f723, %f691, %f695, %f643;
	fma.rn.f32 	%f724, %f692, %f695, %f644;
	fma.rn.f32 	%f725, %f685, %f696, %f645;
	fma.rn.f32 	%f726, %f686, %f696, %f646;
	fma.rn.f32 	%f727, %f687, %f696, %f647;
	fma.rn.f32 	%f728, %f688, %f696, %f648;
	fma.rn.f32 	%f729, %f689, %f696, %f649;
	fma.rn.f32 	%f730, %f690, %f696, %f650;
	fma.rn.f32 	%f731, %f691, %f696, %f651;
	fma.rn.f32 	%f732, %f692, %f696, %f652;
	fma.rn.f32 	%f733, %f685, %f697, %f653;
	fma.rn.f32 	%f734, %f686, %f697, %f654;
	fma.rn.f32 	%f735, %f687, %f697, %f655;
	fma.rn.f32 	%f736, %f688, %f697, %f656;
	fma.rn.f32 	%f737, %f689, %f697, %f657;
	fma.rn.f32 	%f738, %f690, %f697, %f658;
	fma.rn.f32 	%f739, %f691, %f697, %f659;
	fma.rn.f32 	%f740, %f692, %f697, %f660;
	fma.rn.f32 	%f741, %f685, %f698, %f661;
	fma.rn.f32 	%f742, %f686, %f698, %f662;
	fma.rn.f32 	%f743, %f687, %f698, %f663;
	fma.rn.f32 	%f744, %f688, %f698, %f664;
	fma.rn.f32 	%f745, %f689, %f698, %f665;
	fma.rn.f32 	%f746, %f690, %f698, %f666;
	fma.rn.f32 	%f747, %f691, %f698, %f667;
	fma.rn.f32 	%f748, %f692, %f698, %f668;
	fma.rn.f32 	%f749, %f685, %f699, %f669;
	fma.rn.f32 	%f750, %f686, %f699, %f670;
	fma.rn.f32 	%f751, %f687, %f699, %f671;
	fma.rn.f32 	%f752, %f688, %f699, %f672;
	fma.rn.f32 	%f753, %f689, %f699, %f673;
	fma.rn.f32 	%f754, %f690, %f699, %f674;
	fma.rn.f32 	%f755, %f691, %f699, %f675;
	fma.rn.f32 	%f756, %f692, %f699, %f676;
	fma.rn.f32 	%f757, %f685, %f700, %f677;
	fma.rn.f32 	%f758, %f686, %f700, %f678;
	fma.rn.f32 	%f759, %f687, %f700, %f679;
	fma.rn.f32 	%f760, %f688, %f700, %f680;
	fma.rn.f32 	%f761, %f689, %f700, %f681;
	fma.rn.f32 	%f762, %f690, %f700, %f682;
	fma.rn.f32 	%f763, %f691, %f700, %f683;
	fma.rn.f32 	%f764, %f692, %f700, %f684;
	ld.shared.v4.f32 	{%f765, %f766, %f767, %f768}, [%r10+3584];
	ld.shared.v4.f32 	{%f769, %f770, %f771, %f772}, [%r10+3600];
	ld.shared.f32 	%f773, [%r11+3584];
	ld.shared.f32 	%f774, [%r11+3588];
	ld.shared.f32 	%f775, [%r11+3592];
	ld.shared.f32 	%f776, [%r11+3596];
	ld.shared.f32 	%f777, [%r11+3600];
	ld.shared.f32 	%f778, [%r11+3604];
	ld.shared.f32 	%f779, [%r11+3608];
	ld.shared.f32 	%f780, [%r11+3612];
	fma.rn.f32 	%f1102, %f765, %f773, %f701;
	fma.rn.f32 	%f1101, %f766, %f773, %f702;
	fma.rn.f32 	%f1100, %f767, %f773, %f703;
	fma.rn.f32 	%f1099, %f768, %f773, %f704;
	fma.rn.f32 	%f1098, %f769, %f773, %f705;
	fma.rn.f32 	%f1097, %f770, %f773, %f706;
	fma.rn.f32 	%f1096, %f771, %f773, %f707;
	fma.rn.f32 	%f1095, %f772, %f773, %f708;
	fma.rn.f32 	%f1094, %f765, %f774, %f709;
	fma.rn.f32 	%f1093, %f766, %f774, %f710;
	fma.rn.f32 	%f1092, %f767, %f774, %f711;
	fma.rn.f32 	%f1091, %f768, %f774, %f712;
	fma.rn.f32 	%f1090, %f769, %f774, %f713;
	fma.rn.f32 	%f1089, %f770, %f774, %f714;
	fma.rn.f32 	%f1088, %f771, %f774, %f715;
	fma.rn.f32 	%f1087, %f772, %f774, %f716;
	fma.rn.f32 	%f1086, %f765, %f775, %f717;
	fma.rn.f32 	%f1085, %f766, %f775, %f718;
	fma.rn.f32 	%f1084, %f767, %f775, %f719;
	fma.rn.f32 	%f1083, %f768, %f775, %f720;
	fma.rn.f32 	%f1082, %f769, %f775, %f721;
	fma.rn.f32 	%f1081, %f770, %f775, %f722;
	fma.rn.f32 	%f1080, %f771, %f775, %f723;
	fma.rn.f32 	%f1079, %f772, %f775, %f724;
	fma.rn.f32 	%f1078, %f765, %f776, %f725;
	fma.rn.f32 	%f1077, %f766, %f776, %f726;
	fma.rn.f32 	%f1076, %f767, %f776, %f727;
	fma.rn.f32 	%f1075, %f768, %f776, %f728;
	fma.rn.f32 	%f1074, %f769, %f776, %f729;
	fma.rn.f32 	%f1073, %f770, %f776, %f730;
	fma.rn.f32 	%f1072, %f771, %f776, %f731;
	fma.rn.f32 	%f1071, %f772, %f776, %f732;
	fma.rn.f32 	%f1070, %f765, %f777, %f733;
	fma.rn.f32 	%f1069, %f766, %f777, %f734;
	fma.rn.f32 	%f1068, %f767, %f777, %f735;
	fma.rn.f32 	%f1067, %f768, %f777, %f736;
	fma.rn.f32 	%f1066, %f769, %f777, %f737;
	fma.rn.f32 	%f1065, %f770, %f777, %f738;
	fma.rn.f32 	%f1064, %f771, %f777, %f739;
	fma.rn.f32 	%f1063, %f772, %f777, %f740;
	fma.rn.f32 	%f1062, %f765, %f778, %f741;
	fma.rn.f32 	%f1061, %f766, %f778, %f742;
	fma.rn.f32 	%f1060, %f767, %f778, %f743;
	fma.rn.f32 	%f1059, %f768, %f778, %f744;
	fma.rn.f32 	%f1058, %f769, %f778, %f745;
	fma.rn.f32 	%f1057, %f770, %f778, %f746;
	fma.rn.f32 	%f1056, %f771, %f778, %f747;
	fma.rn.f32 	%f1055, %f772, %f778, %f748;
	fma.rn.f32 	%f1054, %f765, %f779, %f749;
	fma.rn.f32 	%f1053, %f766, %f779, %f750;
	fma.rn.f32 	%f1052, %f767, %f779, %f751;
	fma.rn.f32 	%f1051, %f768, %f779, %f752;
	fma.rn.f32 	%f1050, %f769, %f779, %f753;
	fma.rn.f32 	%f1049, %f770, %f779, %f754;
	fma.rn.f32 	%f1048, %f771, %f779, %f755;
	fma.rn.f32 	%f1047, %f772, %f779, %f756;
	fma.rn.f32 	%f1039, %f765, %f780, %f757;
	fma.rn.f32 	%f1040, %f766, %f780, %f758;
	fma.rn.f32 	%f1041, %f767, %f780, %f759;
	fma.rn.f32 	%f1042, %f768, %f780, %f760;
	fma.rn.f32 	%f1043, %f769, %f780, %f761;
	fma.rn.f32 	%f1044, %f770, %f780, %f762;
	fma.rn.f32 	%f1045, %f771, %f780, %f763;
	fma.rn.f32 	%f1046, %f772, %f780, %f764;
	bar.sync 	0;
	add.s32 	%r71, %r71, 8;
	add.s32 	%r70, %r70, 8;
	add.s32 	%r69, %r69, %r15;
	setp.lt.s32 	%p2, %r71, %r14;
	@%p2 bra 	$L__BB0_2;
$L__BB0_3:
	ld.param.u32 	%r68, [_Z8sgemm_v7fPfS_fS_i_param_5];
	ld.param.u64 	%rd21, [_Z8sgemm_v7fPfS_fS_i_param_4];
	ld.param.f32 	%f974, [_Z8sgemm_v7fPfS_fS_i_param_3];
	ld.param.f32 	%f973, [_Z8sgemm_v7fPfS_fS_i_param_0];
	cvta.to.global.u64 	%rd10, %rd21;
	mov.u32 	%r49, %ctaid.x;
	shl.b32 	%r50, %r49, 7;
	mov.u32 	%r51, %tid.x;
	shl.b32 	%r52, %r51, 3;
	and.b32  	%r53, %r52, 24;
	and.b32  	%r54, %r51, 96;
	or.b32  	%r55, %r53, %r54;
	or.b32  	%r56, %r55, %r50;
	mov.u32 	%r57, %ctaid.y;
	mul.lo.s32 	%r58, %r57, %r68;
	shl.b32 	%r59, %r58, 7;
	add.s32 	%r60, %r56, %r59;
	shl.b32 	%r61, %r51, 1;
	and.b32  	%r62, %r61, 56;
	shr.u32 	%r63, %r51, 1;
	and.b32  	%r64, %r63, 448;
	or.b32  	%r65, %r62, %r64;
	mad.lo.s32 	%r66, %r65, %r68, %r60;
	mul.wide.s32 	%rd11, %r66, 4;
	add.s64 	%rd12, %rd10, %rd11;
	ld.global.v4.f32 	{%f781, %f782, %f783, %f784}, [%rd12];
	ld.global.v4.f32 	{%f785, %f786, %f787, %f788}, [%rd12+16];
	mul.wide.s32 	%rd13, %r68, 4;
	add.s64 	%rd14, %rd12, %rd13;
	ld.global.v4.f32 	{%f789, %f790, %f791, %f792}, [%rd14];
	ld.global.v4.f32 	{%f793, %f794, %f795, %f796}, [%rd14+16];
	add.s64 	%rd15, %rd14, %rd13;
	ld.global.v4.f32 	{%f797, %f798, %f799, %f800}, [%rd15];
	ld.global.v4.f32 	{%f801, %f802, %f803, %f804}, [%rd15+16];
	add.s64 	%rd16, %rd15, %rd13;
	ld.global.v4.f32 	{%f805, %f806, %f807, %f808}, [%rd16];
	ld.global.v4.f32 	{%f809, %f810, %f811, %f812}, [%rd16+16];
	add.s64 	%rd17, %rd16, %rd13;
	ld.global.v4.f32 	{%f813, %f814, %f815, %f816}, [%rd17];
	ld.global.v4.f32 	{%f817, %f818, %f819, %f820}, [%rd17+16];
	add.s64 	%rd18, %rd17, %rd13;
	ld.global.v4.f32 	{%f821, %f822, %f823, %f824}, [%rd18];
	ld.global.v4.f32 	{%f825, %f826, %f827, %f828}, [%rd18+16];
	add.s64 	%rd19, %rd18, %rd13;
	ld.global.v4.f32 	{%f829, %f830, %f831, %f832}, [%rd19];
	ld.global.v4.f32 	{%f833, %f834, %f835, %f836}, [%rd19+16];
	add.s64 	%rd20, %rd19, %rd13;
	ld.global.v4.f32 	{%f837, %f838, %f839, %f840}, [%rd20];
	ld.global.v4.f32 	{%f841, %f842, %f843, %f844}, [%rd20+16];
	mul.f32 	%f845, %f974, %f781;
	mul.f32 	%f846, %f974, %f782;
	mul.f32 	%f847, %f974, %f783;
	mul.f32 	%f848, %f974, %f784;
	fma.rn.f32 	%f849, %f973, %f1102, %f845;
	fma.rn.f32 	%f850, %f973, %f1101, %f846;
	fma.rn.f32 	%f851, %f973, %f1100, %f847;
	fma.rn.f32 	%f852, %f973, %f1099, %f848;
	mul.f32 	%f853, %f974, %f785;
	mul.f32 	%f854, %f974, %f786;
	mul.f32 	%f855, %f974, %f787;
	mul.f32 	%f856, %f974, %f788;
	fma.rn.f32 	%f857, %f973, %f1098, %f853;
	fma.rn.f32 	%f858, %f973, %f1097, %f854;
	fma.rn.f32 	%f859, %f973, %f1096, %f855;
	fma.rn.f32 	%f860, %f973, %f1095, %f856;
	mul.f32 	%f861, %f974, %f789;
	mul.f32 	%f862, %f974, %f790;
	mul.f32 	%f863, %f974, %f791;
	mul.f32 	%f864, %f974, %f792;
	fma.rn.f32 	%f865, %f973, %f1094, %f861;
	fma.rn.f32 	%f866, %f973, %f1093, %f862;
	fma.rn.f32 	%f867, %f973, %f1092, %f863;
	fma.rn.f32 	%f868, %f973, %f1091, %f864;
	mul.f32 	%f869, %f974, %f793;
	mul.f32 	%f870, %f974, %f794;
	mul.f32 	%f871, %f974, %f795;
	mul.f32 	%f872, %f974, %f796;
	fma.rn.f32 	%f873, %f973, %f1090, %f869;
	fma.rn.f32 	%f874, %f973, %f1089, %f870;
	fma.rn.f32 	%f875, %f973, %f1088, %f871;
	fma.rn.f32 	%f876, %f973, %f1087, %f872;
	mul.f32 	%f877, %f974, %f797;
	mul.f32 	%f878, %f974, %f798;
	mul.f32 	%f879, %f974, %f799;
	mul.f32 	%f880, %f974, %f800;
	fma.rn.f32 	%f881, %f973, %f1086, %f877;
	fma.rn.f32 	%f882, %f973, %f1085, %f878;
	fma.rn.f32 	%f883, %f973, %f1084, %f879;
	fma.rn.f32 	%f884, %f973, %f1083, %f880;
	mul.f32 	%f885, %f974, %f801;
	mul.f32 	%f886, %f974, %f802;
	mul.f32 	%f887, %f974, %f803;
	mul.f32 	%f888, %f974, %f804;
	fma.rn.f32 	%f889, %f973, %f1082, %f885;
	fma.rn.f32 	%f890, %f973, %f1081, %f886;
	fma.rn.f32 	%f891, %f973, %f1080, %f887;
	fma.rn.f32 	%f892, %f973, %f1079, %f888;
	mul.f32 	%f893, %f974, %f805;
	mul.f32 	%f894, %f974, %f806;
	mul.f32 	%f895, %f974, %f807;
	mul.f32 	%f896, %f974, %f808;
	fma.rn.f32 	%f897, %f973, %f1078, %f893;
	fma.rn.f32 	%f898, %f973, %f1077, %f894;
	fma.rn.f32 	%f899, %f973, %f1076, %f895;
	fma.rn.f32 	%f900, %f973, %f1075, %f896;
	mul.f32 	%f901, %f974, %f809;
	mul.f32 	%f902, %f974, %f810;
	mul.f32 	%f903, %f974, %f811;
	mul.f32 	%f904, %f974, %f812;
	fma.rn.f32 	%f905, %f973, %f1074, %f901;
	fma.rn.f32 	%f906, %f973, %f1073, %f902;
	fma.rn.f32 	%f907, %f973, %f1072, %f903;
	fma.rn.f32 	%f908, %f973, %f1071, %f904;
	mul.f32 	%f909, %f974, %f813;
	mul.f32 	%f910, %f974, %f814;
	mul.f32 	%f911, %f974, %f815;
	mul.f32 	%f912, %f974, %f816;
	fma.rn.f32 	%f913, %f973, %f1070, %f909;
	fma.rn.f32 	%f914, %f973, %f1069, %f910;
	fma.rn.f32 	%f915, %f973, %f1068, %f911;
	fma.rn.f32 	%f916, %f973, %f1067, %f912;
	mul.f32 	%f917, %f974, %f817;
	mul.f32 	%f918, %f974, %f818;
	mul.f32 	%f919, %f974, %f819;
	mul.f32 	%f920, %f974, %f820;
	fma.rn.f32 	%f921, %f973, %f1066, %f917;
	fma.rn.f32 	%f922, %f973, %f1065, %f918;
	fma.rn.f32 	%f923, %f973, %f1064, %f919;
	fma.rn.f32 	%f924, %f973, %f1063, %f920;
	mul.f32 	%f925, %f974, %f821;
	mul.f32 	%f926, %f974, %f822;
	mul.f32 	%f927, %f974, %f823;
	mul.f32 	%f928, %f974, %f824;
	fma.rn.f32 	%f929, %f973, %f1062, %f925;
	fma.rn.f32 	%f930, %f973, %f1061, %f926;
	fma.rn.f32 	%f931, %f973, %f1060, %f927;
	fma.rn.f32 	%f932, %f973, %f1059, %f928;
	mul.f32 	%f933, %f974, %f825;
	mul.f32 	%f934, %f974, %f826;
	mul.f32 	%f935, %f974, %f827;
	mul.f32 	%f936, %f974, %f828;
	fma.rn.f32 	%f937, %f973, %f1058, %f933;
	fma.rn.f32 	%f938, %f973, %f1057, %f934;
	fma.rn.f32 	%f939, %f973, %f1056, %f935;
	fma.rn.f32 	%f940, %f973, %f1055, %f936;
	mul.f32 	%f941, %f974, %f829;
	mul.f32 	%f942, %f974, %f830;
	mul.f32 	%f943, %f974, %f831;
	mul.f32 	%f944, %f974, %f832;
	fma.rn.f32 	%f945, %f973, %f1054, %f941;
	fma.rn.f32 	%f946, %f973, %f1053, %f942;
	fma.rn.f32 	%f947, %f973, %f1052, %f943;
	fma.rn.f32 	%f948, %f973, %f1051, %f944;
	mul.f32 	%f949, %f974, %f833;
	mul.f32 	%f950, %f974, %f834;
	mul.f32 	%f951, %f974, %f835;
	mul.f32 	%f952, %f974, %f836;
	fma.rn.f32 	%f953, %f973, %f1050, %f949;
	fma.rn.f32 	%f954, %f973, %f1049, %f950;
	fma.rn.f32 	%f955, %f973, %f1048, %f951;
	fma.rn.f32 	%f956, %f973, %f1047, %f952;
	mul.f32 	%f957, %f974, %f837;
	mul.f32 	%f958, %f974, %f838;
	mul.f32 	%f959, %f974, %f839;
	mul.f32 	%f960, %f974, %f840;
	fma.rn.f32 	%f961, %f973, %f1039, %f957;
	fma.rn.f32 	%f962, %f973, %f1040, %f958;
	fma.rn.f32 	%f963, %f973, %f1041, %f959;
	fma.rn.f32 	%f964, %f973, %f1042, %f960;
	mul.f32 	%f965, %f974, %f841;
	mul.f32 	%f966, %f974, %f842;
	mul.f32 	%f967, %f974, %f843;
	mul.f32 	%f968, %f974, %f844;
	fma.rn.f32 	%f969, %f973, %f1043, %f965;
	fma.rn.f32 	%f970, %f973, %f1044, %f966;
	fma.rn.f32 	%f971, %f973, %f1045, %f967;
	fma.rn.f32 	%f972, %f973, %f1046, %f968;
	st.global.v4.f32 	[%rd12], {%f849, %f850, %f851, %f852};
	st.global.v4.f32 	[%rd12+16], {%f857, %f858, %f859, %f860};
	st.global.v4.f32 	[%rd14], {%f865, %f866, %f867, %f868};
	st.global.v4.f32 	[%rd14+16], {%f873, %f874, %f875, %f876};
	st.global.v4.f32 	[%rd15], {%f881, %f882, %f883, %f884};
	st.global.v4.f32 	[%rd15+16], {%f889, %f890, %f891, %f892};
	st.global.v4.f32 	[%rd16], {%f897, %f898, %f899, %f900};
	st.global.v4.f32 	[%rd16+16], {%f905, %f906, %f907, %f908};
	st.global.v4.f32 	[%rd17], {%f913, %f914, %f915, %f916};
	st.global.v4.f32 	[%rd17+16], {%f921, %f922, %f923, %f924};
	st.global.v4.f32 	[%rd18], {%f929, %f930, %f931, %f932};
	st.global.v4.f32 	[%rd18+16], {%f937, %f938, %f939, %f940};
	st.global.v4.f32 	[%rd19], {%f945, %f946, %f947, %f948};
	st.global.v4.f32 	[%rd19+16], {%f953, %f954, %f955, %f956};
	st.global.v4.f32 	[%rd20], {%f961, %f962, %f963, %f964};
	st.global.v4.f32 	[%rd20+16], {%f969, %f970, %f971, %f972};
	ret;

}


// ===== COMPILED SASS (sm_100) =====

	.target	sm_100

	.elftype	@"ET_EXEC"


//--------------------- .note.nv.tkinfo           --------------------------
	.section	.note.nv.tkinfo,"",@"SHT_NOTE"
	.sectionflags	@"SHF_NOTE_NV_TKINFO"
	.tkinfo
        /*0018*/ 	.word	0x00000002
        /*0030*/ 	.string	""
        /*0030*/ 	.string	"ptxas"
        /*0030*/ 	.string	"Cuda compilation tools, release 13.0, V13.0.88"
        /*0030*/ 	.string	"Build cuda_13.0.r13.0/compiler.36424714_0"
        /*0030*/ 	.string	"-arch sm_100 -m 64 "



//--------------------- .note.nv.cuinfo           --------------------------
	.section	.note.nv.cuinfo,"",@"SHT_NOTE"
	.sectionflags	@"SHF_NOTE_NV_CUINFO"
        /*0018*/ 	.short	0x0002
        /*001a*/ 	.short	0x0064
        /*001c*/ 	.short	0x0082
	.zero		2


//--------------------- .nv.info                  --------------------------
	.section	.nv.info,"",@"SHT_CUDA_INFO"
	.align	4


	//----- nvinfo : EIATTR_REGCOUNT
	.align		4
        /*0000*/ 	.byte	0x04, 0x2f
        /*0002*/ 	.short	(.L_1 - .L_0)
	.align		4
.L_0:
        /*0004*/ 	.word	index@(_Z8sgemm_v7fPfS_fS_i)
        /*0008*/ 	.word	0x0000007c


	//----- nvinfo : EIATTR_FRAME_SIZE
	.align		4
.L_1:
        /*000c*/ 	.byte	0x04, 0x11
        /*000e*/ 	.short	(.L_3 - .L_2)
	.align		4
.L_2:
        /*0010*/ 	.word	index@(_Z8sgemm_v7fPfS_fS_i)
        /*0014*/ 	.word	0x00000000


	//----- nvinfo : EIATTR_MIN_STACK_SIZE
	.align		4
.L_3:
        /*0018*/ 	.byte	0x04, 0x12
        /*001a*/ 	.short	(.L_5 - .L_4)
	.align		4
.L_4:
        /*001c*/ 	.word	index@(_Z8sgemm_v7fPfS_fS_i)
        /*0020*/ 	.word	0x00000000
.L_5:


//--------------------- .nv.compat                --------------------------
	.section	.nv.compat,"",@"SHT_CUDA_COMPAT_INFO"
	.align	4
        /*0000*/ 	.byte	0x02, 0x09, 0x00, 0x00, 0x02, 0x02, 0x01, 0x00, 0x02, 0x05, 0x05, 0x00, 0x03, 0x07, 0x01, 0x01
        /*0010*/ 	.byte	0x02, 0x03, 0x00, 0x00, 0x02, 0x06, 0x01, 0x00, 0x04, 0x0b, 0x08, 0x00, 0x09, 0x00, 0x00, 0x00
        /*0020*/ 	.byte	0x00, 0x00, 0x00, 0x00


//--------------------- .nv.info._Z8sgemm_v7fPfS_fS_i --------------------------
	.section	.nv.info._Z8sgemm_v7fPfS_fS_i,"",@"SHT_CUDA_INFO"
	.sectionflags	@""
	.align	4


	//----- nvinfo : EIATTR_CUDA_API_VERSION
	.align		4
        /*0000*/ 	.byte	0x04, 0x37
        /*0002*/ 	.short	(.L_7 - .L_6)
.L_6:
        /*0004*/ 	.word	0x00000082


	//----- nvinfo : EIATTR_KPARAM_INFO
	.align		4
.L_7:
        /*0008*/ 	.byte	0x04, 0x17
        /*000a*/ 	.short	(.L_9 - .L_8)
.L_8:
        /*000c*/ 	.word	0x00000000
        /*0010*/ 	.short	0x0005
        /*0012*/ 	.short	0x0028
        /*0014*/ 	.byte	0x00, 0xf0, 0x11, 0x00


	//----- nvinfo : EIATTR_KPARAM_INFO
	.align		4
.L_9:
        /*0018*/ 	.byte	0x04, 0x17
        /*001a*/ 	.short	(.L_11 - .L_10)
.L_10:
        /*001c*/ 	.word	0x00000000
        /*0020*/ 	.short	0x0004
        /*0022*/ 	.short	0x0020
        /*0024*/ 	.byte	0x00, 0xf5, 0x21, 0x00


	//----- nvinfo : EIATTR_KPARAM_INFO
	.align		4
.L_11:
        /*0028*/ 	.byte	0x04, 0x17
        /*002a*/ 	.short	(.L_13 - .L_12)
.L_12:
        /*002c*/ 	.word	0x00000000
        /*0030*/ 	.short	0x0003
        /*0032*/ 	.short	0x0018
        /*0034*/ 	.byte	0x00, 0xf0, 0x11, 0x00


	//----- nvinfo : EIATTR_KPARAM_INFO
	.align		4
.L_13:
        /*0038*/ 	.byte	0x04, 0x17
        /*003a*/ 	.short	(.L_15 - .L_14)
.L_14:
        /*003c*/ 	.word	0x00000000
        /*0040*/ 	.short	0x0002
        /*0042*/ 	.short	0x0010
        /*0044*/ 	.byte	0x00, 0xf5, 0x21, 0x00


	//----- nvinfo : EIATTR_KPARAM_INFO
	.align		4
.L_15:
        /*0048*/ 	.byte	0x04, 0x17
        /*004a*/ 	.short	(.L_17 - .L_16)
.L_16:
        /*004c*/ 	.word	0x00000000
        /*0050*/ 	.short	0x0001
        /*0052*/ 	.short	0x0008
        /*0054*/ 	.byte	0x00, 0xf5, 0x21, 0x00


	//----- nvinfo : EIATTR_KPARAM_INFO
	.align		4
.L_17:
        /*0058*/ 	.byte	0x04, 0x17
        /*005a*/ 	.short	(.L_19 - .L_18)
.L_18:
        /*005c*/ 	.word	0x00000000
        /*0060*/ 	.short	0x0000
        /*0062*/ 	.short	0x0000
        /*0064*/ 	.byte	0x00, 0xf0, 0x11, 0x00


	//----- nvinfo : EIATTR_SPARSE_MMA_MASK
	.align		4
.L_19:
        /*0068*/ 	.byte	0x03, 0x50
        /*006a*/ 	.short	0x0000


	//----- nvinfo : EIATTR_MAXREG_COUNT
	.align		4
        /*006c*/ 	.byte	0x03, 0x1b
        /*006e*/ 	.short	0x00ff


	//----- nvinfo : EIATTR_NUM_BARRIERS
	.align		4
        /*0070*/ 	.byte	0x02, 0x4c
        /*0072*/ 	.byte	0x01
	.zero		1


	//----- nvinfo : EIATTR_MERCURY_ISA_VERSION
	.align		4
        /*0074*/ 	.byte	0x03, 0x5f
        /*0076*/ 	.short	0x0101


	//----- nvinfo : EIATTR_VRC_CTA_INIT_COUNT
	.align		4
        /*0078*/ 	.byte	0x02, 0x4a
	.zero		1
	.zero		1


	//----- nvinfo : EIATTR_EXIT_INSTR_OFFSETS
	.align		4
        /*007c*/ 	.byte	0x04, 0x1c
        /*007e*/ 	.short	(.L_21 - .L_20)


	//   ....[0]....
.L_20:
        /*0080*/ 	.word	0x000032c0


	//----- nvinfo : EIATTR_CBANK_PARAM_SIZE
	.align		4
.L_21:
        /*0084*/ 	.byte	0x03, 0x19
        /*0086*/ 	.short	0x002c


	//----- nvinfo : EIATTR_PARAM_CBANK
	.align		4
        /*0088*/ 	.byte	0x04, 0x0a
        /*008a*/ 	.short	(.L_23 - .L_22)
	.align		4
.L_22:
        /*008c*/ 	.word	index@(.nv.constant0._Z8sgemm_v7fPfS_fS_i)
        /*0090*/ 	.short	0x0380
        /*0092*/ 	.short	0x002c


	//----- nvinfo : EIATTR_SW_WAR
	.align		4
.L_23:
        /*0094*/ 	.byte	0x04, 0x36
        /*0096*/ 	.short	(.L_25 - .L_24)
.L_24:
        /*0098*/ 	.word	0x00000008
.L_25:


//--------------------- .nv.callgraph             --------------------------
	.section	.nv.callgraph,"",@"SHT_CUDA_CALLGRAPH"
	.align	4
	.sectionentsize	8
	.align		4
        /*0000*/ 	.word	0x00000000
	.align		4
        /*0004*/ 	.word	0xffffffff
	.align		4
        /*0008*/ 	.word	0x00000000
	.align		4
        /*000c*/ 	.word	0xfffffffe
	.align		4
        /*0010*/ 	.word	0x00000000
	.align		4
        /*0014*/ 	.word	0xfffffffd
	.align		4
        /*0018*/ 	.word	0x00000000
	.align		4
        /*001c*/ 	.word	0xfffffffc


//--------------------- .text._Z8sgemm_v7fPfS_fS_i --------------------------
	.section	.text._Z8sgemm_v7fPfS_fS_i,"ax",@progbits
	.align	128
        .global         _Z8sgemm_v7fPfS_fS_i
        .type           _Z8sgemm_v7fPfS_fS_i,@function
        .size           _Z8sgemm_v7fPfS_fS_i,(.L_x_3 - _Z8sgemm_v7fPfS_fS_i)
        .other          _Z8sgemm_v7fPfS_fS_i,@"STO_CUDA_ENTRY STV_DEFAULT"
_Z8sgemm_v7fPfS_fS_i:
.text._Z8sgemm_v7fPfS_fS_i:
[----:B------:R-:W-:Y:S01]  /*0000*/  LDC R1, c[0x0][0x37c] ;  /* 0x0000df00ff017b82 */ /* 0x000fe20000000800 */
[----:B------:R-:W0:Y:S07]  /*0010*/  S2R R20, SR_TID.X ;  /* 0x0000000000147919 */ /* 0x000e2e0000002100 */
[----:B------:R-:W1:Y:S01]  /*0020*/  LDC R64, c[0x0][0x3a8] ;  /* 0x0000ea00ff407b82 */ /* 0x000e620000000800 */
[----:B------:R-:W2:Y:S01]  /*0030*/  LDCU.64 UR8, c[0x0][0x358] ;  /* 0x00006b00ff0877ac */ /* 0x000ea20008000a00 */
[----:B------:R-:W-:Y:S01]  /*0040*/  HFMA2 R0, -RZ, RZ, 0, 0 ;  /* 0x00000000ff007431 */ /* 0x000fe200000001ff */
[----:B------:R-:W3:Y:S01]  /*0050*/  S2R R46, SR_CTAID.X ;  /* 0x00000000002e7919 */ /* 0x000ee20000002500 */
[----:B------:R-:W-:Y:S01]  /*0060*/  HFMA2 R65, -RZ, RZ, 0, 0 ;  /* 0x00000000ff417431 */ /* 0x000fe200000001ff */
[----:B------:R-:W-:-:S02]  /*0070*/  CS2R R8, SRZ ;  /* 0x0000000000087805 */ /* 0x000fc4000001ff00 */
[----:B------:R-:W-:Y:S02]  /*0080*/  CS2R R6, SRZ ;  /* 0x0000000000067805 */ /* 0x000fe4000001ff00 */
[----:B------:R-:W-:Y:S01]  /*0090*/  CS2R R4, SRZ ;  /* 0x0000000000047805 */ /* 0x000fe2000001ff00 */
[----:B------:R-:W4:Y:S01]  /*00a0*/  LDC.64 R106, c[0x0][0x3a0] ;  /* 0x0000e800ff6a7b82 */ /* 0x000f220000000a00 */
[----:B------:R-:W-:Y:S02]  /*00b0*/  CS2R R2, SRZ ;  /* 0x0000000000027805 */ /* 0x000fe4000001ff00 */
[----:B------:R-:W-:Y:S02]  /*00c0*/  CS2R R10, SRZ ;  /* 0x00000000000a7805 */ /* 0x000fe4000001ff00 */
[----:B------:R-:W-:Y:S02]  /*00d0*/  CS2R R12, SRZ ;  /* 0x00000000000c7805 */ /* 0x000fe4000001ff00 */
[----:B------:R-:W-:-:S02]  /*00e0*/  CS2R R14, SRZ ;  /* 0x00000000000e7805 */ /* 0x000fc4000001ff00 */
[----:B------:R-:W-:Y:S02]  /*00f0*/  CS2R R80, SRZ ;  /* 0x0000000000507805 */ /* 0x000fe4000001ff00 */
[----:B------:R-:W-:Y:S02]  /*0100*/  CS2R R82, SRZ ;  /* 0x0000000000527805 */ /* 0x000fe4000001ff00 */
[----:B------:R-:W-:Y:S01]  /*0110*/  CS2R R84, SRZ ;  /* 0x0000000000547805 */ /* 0x000fe2000001ff00 */
[----:B------:R-:W0:Y:S01]  /*0120*/  S2UR UR10, SR_CTAID.Y ;  /* 0x00000000000a79c3 */ /* 0x000e220000002600 */
[----:B------:R-:W-:Y:S02]  /*0130*/  CS2R R86, SRZ ;  /* 0x0000000000567805 */ /* 0x000fe4000001ff00 */
[----:B------:R-:W-:Y:S02]  /*0140*/  CS2R R88, SRZ ;  /* 0x0000000000587805 */ /* 0x000fe4000001ff00 */
[----:B------:R-:W-:-:S02]  /*0150*/  CS2R R90, SRZ ;  /* 0x00000000005a7805 */ /* 0x000fc4000001ff00 */
[----:B------:R-:W-:Y:S02]  /*0160*/  CS2R R92, SRZ ;  /* 0x00000000005c7805 */ /* 0x000fe4000001ff00 */
[----:B------:R-:W-:Y:S02]  /*0170*/  CS2R R94, SRZ ;  /* 0x00000000005e7805 */ /* 0x000fe4000001ff00 */
[----:B------:R-:W-:Y:S02]  /*0180*/  CS2R R96, SRZ ;  /* 0x0000000000607805 */ /* 0x000fe4000001ff00 */
[----:B------:R-:W-:Y:S02]  /*0190*/  CS2R R98, SRZ ;  /* 0x0000000000627805 */ /* 0x000fe4000001ff00 */
[----:B-1----:R-:W-:Y:S02]  /*01a0*/  ISETP.GE.AND P0, PT, R64, 0x1, PT ;  /* 0x000000014000780c */ /* 0x002fe40003f06270 */
[----:B------:R-:W-:-:S02]  /*01b0*/  CS2R R100, SRZ ;  /* 0x0000000000647805 */ /* 0x000fc4000001ff00 */
[----:B------:R-:W-:Y:S02]  /*01c0*/  CS2R R102, SRZ ;  /* 0x0000000000667805 */ /* 0x000fe4000001ff00 */
[----:B------:R-:W-:Y:S02]  /*01d0*/  CS2R R104, SRZ ;  /* 0x0000000000687805 */ /* 0x000fe4000001ff00 */
[----:B------:R-:W-:Y:S02]  /*01e0*/  CS2R R68, SRZ ;  /* 0x0000000000447805 */ /* 0x000fe4000001ff00 */
[----:B------:R-:W-:Y:S02]  /*01f0*/  MOV R66, RZ ;  /* 0x000000ff00427202 */ /* 0x000fe40000000f00 */
[----:B------:R-:W-:Y:S02]  /*0200*/  CS2R R60, SRZ ;  /* 0x00000000003c7805 */ /* 0x000fe4000001ff00 */
[----:B0-----:R-:W-:-:S02]  /*0210*/  SHF.L.U32 R17, R20, 0x3, RZ ;  /* 0x0000000314117819 */ /* 0x001fc400000006ff */
[----:B------:R-:W-:Y:S02]  /*0220*/  CS2R R54, SRZ ;  /* 0x0000000000367805 */ /* 0x000fe4000001ff00 */
[----:B------:R-:W-:Y:S02]  /*0230*/  SHF.L.U32 R18, R20, 0x1, RZ ;  /* 0x0000000114127819 */ /* 0x000fe400000006ff */
[----:B------:R-:W-:Y:S02]  /*0240*/  CS2R R52, SRZ ;  /* 0x0000000000347805 */ /* 0x000fe4000001ff00 */
[----:B------:R-:W-:Y:S02]  /*0250*/  SHF.R.U32.HI R16, RZ, 0x1, R20 ;  /* 0x00000001ff107819 */ /* 0x000fe40000011614 */
[----:B------:R-:W-:Y:S02]  /*0260*/  CS2R R58, SRZ ;  /* 0x00000000003a7805 */ /* 0x000fe4000001ff00 */
[----:B------:R-:W-:-:S02]  /*0270*/  LOP3.LUT R17, R17, 0x18, RZ, 0xc0, !PT ;  /* 0x0000001811117812 */ /* 0x000fc400078ec0ff */
[----:B------:R-:W-:Y:S02]  /*0280*/  CS2R R56, SRZ ;  /* 0x0000000000387805 */ /* 0x000fe4000001ff00 */
[----:B------:R-:W-:Y:S02]  /*0290*/  LOP3.LUT R77, R18, 0x38, RZ, 0xc0, !PT ;  /* 0x00000038124d7812 */ /* 0x000fe400078ec0ff */
[----:B------:R-:W-:Y:S02]  /*02a0*/  CS2R R62, SRZ ;  /* 0x00000000003e7805 */ /* 0x000fe4000001ff00 */
[----:B------:R-:W-:Y:S02]  /*02b0*/  CS2R R50, SRZ ;  /* 0x0000000000327805 */ /* 0x000fe4000001ff00 */
[----:B------:R-:W-:Y:S02]  /*02c0*/  CS2R R40, SRZ ;  /* 0x0000000000287805 */ /* 0x000fe4000001ff00 */
[----:B------:R-:W-:-:S02]  /*02d0*/  CS2R R42, SRZ ;  /* 0x00000000002a7805 */ /* 0x000fc4000001ff00 */
[----:B------:R-:W-:Y:S02]  /*02e0*/  MOV R49, RZ ;  /* 0x000000ff00317202 */ /* 0x000fe40000000f00 */
[----:B------:R-:W-:Y:S02]  /*02f0*/  LOP3.LUT R79, R17, 0x60, R20, 0xf8, !PT ;  /* 0x00000060114f7812 */ /* 0x000fe400078ef814 */
[----:B------:R-:W-:Y:S01]  /*0300*/  LOP3.LUT R77, R77, 0x1c0, R16, 0xf8, !PT ;  /* 0x000001c04d4d7812 */ /* 0x000fe200078ef810 */
[----:B--234-:R-:W-:Y:S06]  /*0310*/  @!P0 BRA `(.L_x_0) ;  /* 0x0000002400308947 */ /* 0x01cfec0003800000 */
[----:B------:R-:W0:Y:S01]  /*0320*/  S2UR UR6, SR_CgaCtaId ;  /* 0x00000000000679c3 */ /* 0x000e220000008800 */
[C---:B------:R-:W-:Y:S01]  /*0330*/  SHF.L.U32 R17, R20.reuse, 0x4, RZ ;  /* 0x0000000414117819 */ /* 0x040fe200000006ff */
[----:B------:R-:W-:Y:S01]  /*0340*/  UMOV UR4, 0x400 ;  /* 0x0000040000047882 */ /* 0x000fe20000000000 */
[----:B------:R-:W-:Y:S01]  /*0350*/  USHF.L.U32 UR7, UR10, 0x7, URZ ;  /* 0x000000070a077899 */ /* 0x000fe200080006ff */
[----:B------:R-:W-:Y:S01]  /*0360*/  SHF.L.U32 R18, R20, 0xb, RZ ;  /* 0x0000000b14127819 */ /* 0x000fe200000006ff */
[----:B------:R-:W-:Y:S01]  /*0370*/  UIADD3 UR5, UPT, UPT, UR4, 0x1000, URZ ;  /* 0x0000100004057890 */ /* 0x000fe2000fffe0ff */
[----:B------:R-:W-:Y:S02]  /*0380*/  SHF.L.U32 R45, R16, 0x2, RZ ;  /* 0x00000002102d7819 */ /* 0x000fe400000006ff */
[----:B------:R-:W-:Y:S01]  /*0390*/  SHF.R.U32.HI R44, RZ, 0x5, R20 ;  /* 0x00000005ff2c7819 */ /* 0x000fe20000011614 */
[----:B------:R-:W-:Y:S01]  /*03a0*/  IMAD R75, R64, UR7, RZ ;  /* 0x00000007404b7c24 */ /* 0x000fe2000f8e02ff */
[----:B------:R-:W-:-:S02]  /*03b0*/  SHF.L.U32 R9, R46, 0x7, RZ ;  /* 0x000000072e097819 */ /* 0x000fc400000006ff */
[----:B------:R-:W-:Y:S02]  /*03c0*/  LOP3.LUT R19, R17, 0x1f0, RZ, 0xc0, !PT ;  /* 0x000001f011137812 */ /* 0x000fe400078ec0ff */
[----:B------:R-:W-:Y:S02]  /*03d0*/  SHF.L.U32 R17, R20, 0x2, RZ ;  /* 0x0000000214117819 */ /* 0x000fe400000006ff */
[----:B------:R-:W-:Y:S01]  /*03e0*/  LOP3.LUT R45, R45, 0x800, R18, 0xf8, !PT ;  /* 0x000008002d2d7812 */ /* 0x000fe200078ef812 */
[-C--:B------:R-:W-:Y:S01]  /*03f0*/  IMAD R18, R44, R64.reuse, R9 ;  /* 0x000000402c127224 */ /* 0x080fe200078e0209 */
[----:B------:R-:W-:Y:S02]  /*0400*/  IADD3 R16, PT, PT, R16, UR7, RZ ;  /* 0x0000000710107c10 */ /* 0x000fe4000fffe0ff */
[C---:B------:R-:W-:Y:S02]  /*0410*/  LOP3.LUT R47, R17.reuse, 0x4, RZ, 0xc0, !PT ;  /* 0x00000004112f7812 */ /* 0x040fe400078ec0ff */
[----:B------:R-:W-:Y:S01]  /*0420*/  LOP3.LUT R17, R17, 0x7c, RZ, 0xc0, !PT ;  /* 0x0000007c11117812 */ /* 0x000fe200078ec0ff */
[----:B0-----:R-:W-:Y:S01]  /*0430*/  ULEA UR4, UR6, UR4, 0x18 ;  /* 0x0000000406047291 */ /* 0x001fe2000f8ec0ff */
[----:B------:R-:W-:Y:S01]  /*0440*/  LEA R44, R44, R19, 0x9 ;  /* 0x000000132c2c7211 */ /* 0x000fe200078e48ff */
[----:B------:R-:W-:Y:S01]  /*0450*/  ULEA UR5, UR6, UR5, 0x18 ;  /* 0x0000000506057291 */ /* 0x000fe2000f8ec0ff */
[----:B------:R-:W-:Y:S01]  /*0460*/  IMAD R47, R16, R64, R47 ;  /* 0x00000040102f7224 */ /* 0x000fe200078e022f */
[----:B------:R-:W-:-:S02]  /*0470*/  IADD3 R67, PT, PT, R17, R18, RZ ;  /* 0x0000001211437210 */ /* 0x000fc40007ffe0ff */
[----:B------:R-:W-:Y:S02]  /*0480*/  MOV R9, RZ ;  /* 0x000000ff00097202 */ /* 0x000fe40000000f00 */
[----:B------:R-:W-:Y:S02]  /*0490*/  LEA R48, R79, UR4, 0x2 ;  /* 0x000000044f307c11 */ /* 0x000fe4000f8e10ff */
[----:B------:R-:W-:Y:S02]  /*04a0*/  IADD3 R72, PT, PT, R75, R64, RZ ;  /* 0x000000404b487210 */ /* 0x000fe40007ffe0ff */
[----:B------:R-:W-:-:S07]  /*04b0*/  LEA R73, R77, UR5, 0x2 ;  /* 0x000000054d497c11 */ /* 0x000fce000f8e10ff */
.L_x_1:
[----:B------:R-:W0:Y:S08]  /*04c0*/  LDC.64 R32, c[0x0][0x388] ;  /* 0x0000e200ff207b82 */ /* 0x000e300000000a00 */
[----:B------:R-:W1:Y:S01]  /*04d0*/  LDC.64 R36, c[0x0][0x390] ;  /* 0x0000e400ff247b82 */ /* 0x000e620000000a00 */
[----:B0-----:R-:W-:-:S06]  /*04e0*/  IMAD.WIDE R32, R67, 0x4, R32 ;  /* 0x0000000443207825 */ /* 0x001fcc00078e0220 */
[----:B------:R-:W2:Y:S01]  /*04f0*/  LDG.E.128 R32, desc[UR8][R32.64] ;  /* 0x0000000820207981 */ /* 0x000ea2000c1e1d00 */
[----:B-1----:R-:W-:-:S06]  /*0500*/  IMAD.WIDE R36, R47, 0x4, R36 ;  /* 0x000000042f247825 */ /* 0x002fcc00078e0224 */
[----:B------:R-:W3:Y:S04]  /*0510*/  LDG.E.128 R36, desc[UR8][R36.64] ;  /* 0x0000000824247981 */ /* 0x000ee8000c1e1d00 */
[----:B--2---:R-:W-:Y:S04]  /*0520*/  STS.128 [R44+UR4], R32 ;  /* 0x000000202c007988 */ /* 0x004fe80008000c04 */
[----:B---3--:R-:W-:Y:S04]  /*0530*/  STS [R45+UR5], R36 ;  /* 0x000000242d007988 */ /* 0x008fe80008000805 */
[----:B------:R-:W-:Y:S04]  /*0540*/  STS [R45+UR5+0x200], R37 ;  /* 0x000200252d007988 */ /* 0x000fe80008000805 */
[----:B------:R-:W-:Y:S04]  /*0550*/  STS [R45+UR5+0x400], R38 ;  /* 0x000400262d007988 */ /* 0x000fe80008000805 */
[----:B------:R-:W-:Y:S01]  /*0560*/  STS [R45+UR5+0x600], R39 ;  /* 0x000600272d007988 */ /* 0x000fe20008000805 */
[----:B------:R-:W-:Y:S06]  /*0570*/  BAR.SYNC.DEFER_BLOCKING 0x0 ;  /* 0x0000000000007b1d */ /* 0x000fec0000010000 */
[----:B------:R-:W-:Y:S04]  /*0580*/  LDS.128 R16, [R48] ;  /* 0x0000000030107984 */ /* 0x000fe80000000c00 */
[----:B------:R-:W0:Y:S04]  /*0590*/  LDS.128 R20, [R73] ;  /* 0x0000000049147984 */ /* 0x000e280000000c00 */
[----:B------:R-:W1:Y:S04]  /*05a0*/  LDS.128 R24, [R48+0x10] ;  /* 0x0000100030187984 */ /* 0x000e680000000c00 */
[----:B------:R-:W2:Y:S04]  /*05b0*/  LDS.128 R28, [R73+0x10] ;  /* 0x00001000491c7984 */ /* 0x000ea80000000c00 */
[----:B------:R-:W-:Y:S04]  /*05c0*/  LDS.128 R32, [R48+0x200] ;  /* 0x0002000030207984 */ /* 0x000fe80000000c00 */
[----:B------:R-:W3:Y:S01]  /*05d0*/  LDS.128 R36, [R73+0x200] ;  /* 0x0002000049247984 */ /* 0x000ee20000000c00 */
[-C--:B0-----:R-:W-:Y:S01]  /*05e0*/  FFMA R49, R16, R20.reuse, R49 ;  /* 0x0000001410317223 */ /* 0x081fe20000000031 */
[-C--:B------:R-:W-:Y:S01]  /*05f0*/  FFMA R70, R17, R20.reuse, R42 ;  /* 0x0000001411467223 */ /* 0x080fe2000000002a */
[-C--:B------:R-:W-:Y:S01]  /*0600*/  FFMA R71, R18, R20.reuse, R43 ;  /* 0x0000001412477223 */ /* 0x080fe2000000002b */
[-C--:B------:R-:W-:Y:S01]  /*0610*/  FFMA R74, R19, R20.reuse, R40 ;  /* 0x00000014134a7223 */ /* 0x080fe20000000028 */
[-C--:B-1----:R-:W-:Y:S01]  /*0620*/  FFMA R109, R24, R20.reuse, R41 ;  /* 0x00000014186d7223 */ /* 0x082fe20000000029 */
[-C--:B------:R-:W-:Y:S01]  /*0630*/  FFMA R50, R25, R20.reuse, R50 ;  /* 0x0000001419327223 */ /* 0x080fe20000000032 */
[-C--:B------:R-:W-:Y:S01]  /*0640*/  FFMA R51, R26, R20.reuse, R51 ;  /* 0x000000141a337223 */ /* 0x080fe20000000033 */
[----:B------:R-:W-:Y:S01]  /*0650*/  FFMA R20, R27, R20, R68 ;  /* 0x000000141b147223 */ /* 0x000fe20000000044 */
[-C--:B------:R-:W-:Y:S01]  /*0660*/  FFMA R65, R16, R21.reuse, R65 ;  /* 0x0000001510417223 */ /* 0x080fe20000000041 */
[-C--:B------:R-:W-:Y:S01]  /*0670*/  FFMA R62, R17, R21.reuse, R62 ;  /* 0x00000015113e7223 */ /* 0x080fe2000000003e */
[-C--:B------:R-:W-:Y:S01]  /*0680*/  FFMA R63, R18, R21.reuse, R63 ;  /* 0x00000015123f7223 */ /* 0x080fe2000000003f */
[-C--:B------:R-:W-:Y:S01]  /*0690*/  FFMA R56, R19, R21.reuse, R56 ;  /* 0x0000001513387223 */ /* 0x080fe20000000038 */
[-C--:B------:R-:W-:Y:S01]  /*06a0*/  FFMA R57, R24, R21.reuse, R57 ;  /* 0x0000001518397223 */ /* 0x080fe20000000039 */
        /* <DEDUP_REMOVED lines=11> */
[-C--:B--2---:R-:W-:Y:S01]  /*0760*/  FFMA R89, R16, R29.reuse, R89 ;  /* 0x0000001d10597223 */ /* 0x084fe20000000059 */
        /* <DEDUP_REMOVED lines=14> */
[----:B------:R-:W0:Y:S01]  /*0850*/  LDS.128 R40, [R48+0x210] ;  /* 0x0002100030287984 */ /* 0x000e220000000c00 */
[----:B------:R-:W-:Y:S01]  /*0860*/  FFMA R30, R27, R30, R8 ;  /* 0x0000001e1b1e7223 */ /* 0x000fe20000000008 */
[----:B------:R-:W-:-:S02]  /*0870*/  FFMA R111, R16, R31, R9 ;  /* 0x0000001f106f7223 */ /* 0x000fc40000000009 */
[----:B------:R-:W1:Y:S01]  /*0880*/  LDS.128 R8, [R73+0x210] ;  /* 0x0002100049087984 */ /* 0x000e620000000c00 */
        /* <DEDUP_REMOVED lines=16> */
[-C--:B---3--:R-:W-:Y:S01]  /*0990*/  FFMA R49, R32, R36.reuse, R49 ;  /* 0x0000002420317223 */ /* 0x088fe20000000031 */
[-C--:B------:R-:W-:Y:S01]  /*09a0*/  FFMA R70, R33, R36.reuse, R70 ;  /* 0x0000002421467223 */ /* 0x080fe20000000046 */
[-C--:B------:R-:W-:Y:S01]  /*09b0*/  FFMA R71, R34, R36.reuse, R71 ;  /* 0x0000002422477223 */ /* 0x080fe20000000047 */
[----:B------:R-:W-:Y:S01]  /*09c0*/  FFMA R74, R35, R36, R74 ;  /* 0x00000024234a7223 */ /* 0x000fe2000000004a */
[-C--:B------:R-:W-:Y:S01]  /*09d0*/  FFMA R65, R32, R37.reuse, R65 ;  /* 0x0000002520417223 */ /* 0x080fe20000000041 */
        /* <DEDUP_REMOVED lines=13> */
[----:B------:R-:W-:Y:S01]  /*0ab0*/  FFMA R104, R19, R31, R4 ;  /* 0x0000001f13687223 */ /* 0x000fe20000000004 */
[-C--:B0-----:R-:W-:Y:S01]  /*0ac0*/  FFMA R109, R40, R36.reuse, R109 ;  /* 0x00000024286d7223 */ /* 0x081fe2000000006d */
[CC--:B------:R-:W-:Y:S01]  /*0ad0*/  FFMA R50, R41.reuse, R36.reuse, R50 ;  /* 0x0000002429327223 */ /* 0x0c0fe20000000032 */
[----:B------:R-:W-:Y:S01]  /*0ae0*/  FFMA R51, R42, R36, R51 ;  /* 0x000000242a337223 */ /* 0x000fe20000000033 */
[-C--:B------:R-:W-:Y:S01]  /*0af0*/  FFMA R57, R40, R37.reuse, R57 ;  /* 0x0000002528397223 */ /* 0x080fe20000000039 */
[-C--:B------:R-:W-:Y:S01]  /*0b00*/  FFMA R58, R41, R37.reuse, R58 ;  /* 0x00000025293a7223 */ /* 0x080fe2000000003a */
[-C--:B------:R-:W-:Y:S01]  /*0b10*/  FFMA R59, R42, R37.reuse, R59 ;  /* 0x000000252a3b7223 */ /* 0x080fe2000000003b */
[----:B------:R-:W-:Y:S01]  /*0b20*/  FFMA R52, R43, R37, R52 ;  /* 0x000000252b347223 */ /* 0x000fe20000000034 */
[-C--:B------:R-:W-:Y:S01]  /*0b30*/  FFMA R61, R40, R38.reuse, R61 ;  /* 0x00000026283d7223 */ /* 0x080fe2000000003d */
[CC--:B------:R-:W-:Y:S01]  /*0b40*/  FFMA R66, R41.reuse, R38.reuse, R66 ;  /* 0x0000002629427223 */ /* 0x0c0fe20000000042 */
[----:B------:R-:W-:Y:S01]  /*0b50*/  FFMA R69, R42, R38, R69 ;  /* 0x000000262a457223 */ /* 0x000fe20000000045 */
[-C--:B------:R-:W-:Y:S01]  /*0b60*/  FFMA R101, R40, R39.reuse, R101 ;  /* 0x0000002728657223 */ /* 0x080fe20000000065 */
[-C--:B------:R-:W-:Y:S01]  /*0b70*/  FFMA R98, R41, R39.reuse, R98 ;  /* 0x0000002729627223 */ /* 0x080fe20000000062 */
[-C--:B------:R-:W-:Y:S01]  /*0b80*/  FFMA R99, R42, R39.reuse, R99 ;  /* 0x000000272a637223 */ /* 0x080fe20000000063 */
[C---:B------:R-:W-:Y:S01]  /*0b90*/  FFMA R96, R43.reuse, R39, R96 ;  /* 0x000000272b607223 */ /* 0x040fe20000000060 */
[-C--:B------:R-:W-:Y:S01]  /*0ba0*/  FFMA R115, R24, R31.reuse, R5 ;  /* 0x0000001f18737223 */ /* 0x080fe20000000005 */
[C---:B------:R-:W-:Y:S01]  /*0bb0*/  FFMA R36, R43.reuse, R36, R20 ;  /* 0x000000242b247223 */ /* 0x040fe20000000014 */
[----:B------:R-:W-:Y:S01]  /*0bc0*/  FFMA R38, R43, R38, R22 ;  /* 0x000000262b267223 */ /* 0x000fe20000000016 */
[-C--:B-1----:R-:W-:Y:S01]  /*0bd0*/  FFMA R37, R34, R10.reuse, R21 ;  /* 0x0000000a22257223 */ /* 0x082fe20000000015 */
[----:B------:R-:W-:Y:S01]  /*0be0*/  FFMA R39, R40, R10, R23 ;  /* 0x0000000a28277223 */ /* 0x000fe20000000017 */
[----:B------:R-:W-:Y:S04]  /*0bf0*/  LDS.128 R4, [R48+0x400] ;  /* 0x0004000030047984 */ /* 0x000fe80000000c00 */
[----:B------:R-:W0:Y:S04]  /*0c00*/  LDS.128 R12, [R73+0x400] ;  /* 0x00040000490c7984 */ /* 0x000e280000000c00 */
[----:B------:R-:W1:Y:S01]  /*0c10*/  LDS.128 R20, [R73+0x410] ;  /* 0x0004100049147984 */ /* 0x000e620000000c00 */
        /* <DEDUP_REMOVED lines=11> */
[CC--:B------:R-:W-:Y:S01]  /*0cd0*/  FFMA R81, R32.reuse, R10.reuse, R81 ;  /* 0x0000000a20517223 */ /* 0x0c0fe20000000051 */
        /* <DEDUP_REMOVED lines=12> */
[CC--:B------:R-:W-:Y:S01]  /*0da0*/  FFMA R83, R42.reuse, R9.reuse, R83 ;  /* 0x000000092a537223 */ /* 0x0c0fe20000000053 */
[----:B------:R-:W-:Y:S01]  /*0db0*/  FFMA R80, R43, R9, R80 ;  /* 0x000000092b507223 */ /* 0x000fe20000000050 */
[-C--:B------:R-:W-:Y:S01]  /*0dc0*/  FFMA R78, R41, R10.reuse, R78 ;  /* 0x0000000a294e7223 */ /* 0x080fe2000000004e */
[-C--:B------:R-:W-:Y:S01]  /*0dd0*/  FFMA R117, R42, R10.reuse, R29 ;  /* 0x0000000a2a757223 */ /* 0x080fe2000000001d */
[----:B------:R-:W-:Y:S01]  /*0de0*/  FFMA R110, R43, R10, R30 ;  /* 0x0000000a2b6e7223 */ /* 0x000fe2000000001e */
[-C--:B------:R-:W-:Y:S01]  /*0df0*/  FFMA R115, R40, R11.reuse, R115 ;  /* 0x0000000b28737223 */ /* 0x080fe20000000073 */
[-C--:B------:R-:W-:Y:S01]  /*0e00*/  FFMA R2, R41, R11.reuse, R2 ;  /* 0x0000000b29027223 */ /* 0x080fe20000000002 */
[-C--:B------:R-:W-:Y:S01]  /*0e10*/  FFMA R3, R42, R11.reuse, R3 ;  /* 0x0000000b2a037223 */ /* 0x080fe20000000003 */
[----:B------:R-:W-:Y:S01]  /*0e20*/  FFMA R0, R43, R11, R0 ;  /* 0x0000000b2b007223 */ /* 0x000fe20000000000 */
[----:B------:R-:W2:Y:S01]  /*0e30*/  LDS.128 R16, [R48+0x410] ;  /* 0x0004100030107984 */ /* 0x000ea20000000c00 */
[-C--:B0-----:R-:W-:Y:S01]  /*0e40*/  FFMA R49, R4, R12.reuse, R49 ;  /* 0x0000000c04317223 */ /* 0x081fe20000000031 */
        /* <DEDUP_REMOVED lines=15> */
[-C--:B-1----:R-:W-:Y:S01]  /*0f40*/  FFMA R97, R4, R20.reuse, R97 ;  /* 0x0000001404617223 */ /* 0x082fe20000000061 */
        /* <DEDUP_REMOVED lines=15> */
[----:B------:R-:W-:Y:S04]  /*1040*/  LDS.128 R8, [R48+0x600] ;  /* 0x0006000030087984 */ /* 0x000fe80000000c00 */
[----:B------:R-:W0:Y:S04]  /*1050*/  LDS.128 R24, [R73+0x600] ;  /* 0x0006000049187984 */ /* 0x000e280000000c00 */
[----:B------:R-:W1:Y:S01]  /*1060*/  LDS.128 R4, [R73+0x610] ;  /* 0x0006100049047984 */ /* 0x000e620000000c00 */
[-C--:B--2---:R-:W-:Y:S01]  /*1070*/  FFMA R109, R16, R12.reuse, R109 ;  /* 0x0000000c106d7223 */ /* 0x084fe2000000006d */
        /* <DEDUP_REMOVED lines=32> */
[----:B------:R-:W-:Y:S01]  /*1280*/  LDS.128 R12, [R48+0x800] ;  /* 0x00080000300c7984 */ /* 0x000fe20000000c00 */
        /* <DEDUP_REMOVED lines=32> */
[----:B------:R-:W0:Y:S04]  /*1490*/  LDS.128 R16, [R73+0x800] ;  /* 0x0008000049107984 */ /* 0x000e280000000c00 */
[----:B------:R-:W1:Y:S04]  /*14a0*/  LDS.128 R8, [R73+0x810] ;  /* 0x0008100049087984 */ /* 0x000e680000000c00 */
[----:B------:R-:W3:Y:S01]  /*14b0*/  LDS.128 R20, [R48+0x810] ;  /* 0x0008100030147984 */ /* 0x000ee20000000c00 */
        /* <DEDUP_REMOVED lines=45> */
[-C--:B------:R-:W-:Y:S01]  /*1790*/  FFMA R105, R12, R19.reuse, R105 ;  /* 0x000000130c697223 */ /* 0x080fe20000000069 */
[-C--:B------:R-:W-:Y:S01]  /*17a0*/  FFMA R102, R13, R19.reuse, R102 ;  /* 0x000000130d667223 */ /* 0x080fe20000000066 */
[-C--:B------:R-:W-:Y:S01]  /*17b0*/  FFMA R103, R14, R19.reuse, R103 ;  /* 0x000000130e677223 */ /* 0x080fe20000000067 */
[----:B------:R-:W0:Y:S01]  /*17c0*/  LDS.128 R24, [R73+0xa00] ;  /* 0x000a000049187984 */ /* 0x000e220000000c00 */
[----:B------:R-:W-:Y:S01]  /*17d0*/  FFMA R100, R15, R19, R100 ;  /* 0x000000130f647223 */ /* 0x000fe20000000064 */
[-C--:B-1----:R-:W-:Y:S01]  /*17e0*/  FFMA R97, R12, R8.reuse, R97 ;  /* 0x000000080c617223 */ /* 0x082fe20000000061 */
[-C--:B------:R-:W-:Y:S01]  /*17f0*/  FFMA R94, R13, R8.reuse, R94 ;  /* 0x000000080d5e7223 */ /* 0x080fe2000000005e */
[----:B------:R-:W1:Y:S01]  /*1800*/  LDS.128 R28, [R48+0xa10] ;  /* 0x000a1000301c7984 */ /* 0x000e620000000c00 */
        /* <DEDUP_REMOVED lines=15> */
[----:B---3--:R-:W-:-:S03]  /*1900*/  FFMA R109, R20, R16, R109 ;  /* 0x00000010146d7223 */ /* 0x008fc6000000006d */
[----:B------:R-:W2:Y:S01]  /*1910*/  LDS.128 R12, [R73+0xa10] ;  /* 0x000a1000490c7984 */ /* 0x000ea20000000c00 */
        /* <DEDUP_REMOVED lines=31> */
[CC--:B0-----:R-:W-:Y:S01]  /*1b10*/  FFMA R70, R5.reuse, R24.reuse, R70 ;  /* 0x0000001805467223 */ /* 0x0c1fe20000000046 */
[----:B------:R-:W-:Y:S04]  /*1b20*/  LDS.128 R8, [R48+0xc00] ;  /* 0x000c000030087984 */ /* 0x000fe80000000c00 */
[----:B------:R-:W0:Y:S01]  /*1b30*/  LDS.128 R20, [R73+0xc00] ;  /* 0x000c000049147984 */ /* 0x000e220000000c00 */
[----:B------:R-:W-:Y:S01]  /*1b40*/  FFMA R71, R6, R24, R71 ;  /* 0x0000001806477223 */ /* 0x000fe20000000047 */
[----:B-1----:R-:W-:Y:S01]  /*1b50*/  FFMA R69, R30, R26, R69 ;  /* 0x0000001a1e457223 */ /* 0x002fe20000000045 */
        /* <DEDUP_REMOVED lines=50> */
[----:B------:R-:W1:Y:S01]  /*1e80*/  LDS.128 R4, [R73+0xc10] ;  /* 0x000c100049047984 */ /* 0x000e620000000c00 */
[-C--:B------:R-:W-:Y:S01]  /*1e90*/  FFMA R82, R29, R13.reuse, R82 ;  /* 0x0000000d1d527223 */ /* 0x080fe20000000052 */
[-C--:B------:R-:W-:Y:S01]  /*1ea0*/  FFMA R83, R30, R13.reuse, R83 ;  /* 0x0000000d1e537223 */ /* 0x080fe20000000053 */
[----:B------:R-:W-:Y:S01]  /*1eb0*/  FFMA R80, R31, R13, R80 ;  /* 0x0000000d1f507223 */ /* 0x000fe20000000050 */
[-C--:B0-----:R-:W-:Y:S01]  /*1ec0*/  FFMA R42, R9, R20.reuse, R70 ;  /* 0x00000014092a7223 */ /* 0x081fe20000000046 */
[----:B------:R-:W-:Y:S01]  /*1ed0*/  FFMA R43, R10, R20, R71 ;  /* 0x000000140a2b7223 */ /* 0x000fe20000000047 */
        /* <DEDUP_REMOVED lines=27> */
[-C--:B------:R-:W-:Y:S01]  /*2090*/  FFMA R100, R11, R23.reuse, R100 ;  /* 0x000000170b647223 */ /* 0x080fe20000000064 */
[-C--:B------:R-:W-:Y:S01]  /*20a0*/  FFMA R101, R32, R23.reuse, R101 ;  /* 0x0000001720657223 */ /* 0x080fe20000000065 */
[-C--:B------:R-:W-:Y:S01]  /*20b0*/  FFMA R98, R33, R23.reuse, R98 ;  /* 0x0000001721627223 */ /* 0x080fe20000000062 */
[----:B------:R-:W2:Y:S01]  /*20c0*/  LDS.128 R16, [R48+0xe10] ;  /* 0x000e100030107984 */ /* 0x000ea20000000c00 */
[-C--:B------:R-:W-:Y:S01]  /*20d0*/  FFMA R99, R34, R23.reuse, R99 ;  /* 0x0000001722637223 */ /* 0x080fe20000000063 */
[----:B------:R-:W-:-:S02]  /*20e0*/  FFMA R96, R35, R23, R96 ;  /* 0x0000001723607223 */ /* 0x000fc40000000060 */
[----:B------:R-:W3:Y:S01]  /*20f0*/  LDS.128 R20, [R73+0xe10] ;  /* 0x000e100049147984 */ /* 0x000ee20000000c00 */
[----:B------:R-:W-:-:S04]  /*2100*/  IADD3 R75, PT, PT, R75, 0x8, RZ ;  /* 0x000000084b4b7810 */ /* 0x000fc80007ffe0ff */
[----:B------:R-:W-:Y:S01]  /*2110*/  ISETP.GE.AND P0, PT, R75, R72, PT ;  /* 0x000000484b00720c */ /* 0x000fe20003f06270 */
        /* <DEDUP_REMOVED lines=40> */
[-C--:B0-----:R-:W-:Y:S01]  /*23a0*/  FFMA R65, R24, R69.reuse, R65 ;  /* 0x0000004518417223 */ /* 0x081fe20000000041 */
[-C--:B------:R-:W-:Y:S01]  /*23b0*/  FFMA R62, R25, R69.reuse, R62 ;  /* 0x00000045193e7223 */ /* 0x080fe2000000003e */
[-C--:B------:R-:W-:Y:S01]  /*23c0*/  FFMA R63, R26, R69.reuse, R63 ;  /* 0x000000451a3f7223 */ /* 0x080fe2000000003f */
[-C--:B------:R-:W-:Y:S01]  /*23d0*/  FFMA R56, R27, R69.reuse, R56 ;  /* 0x000000451b387223 */ /* 0x080fe20000000038 */
[-C--:B--2---:R-:W-:Y:S01]  /*23e0*/  FFMA R57, R16, R69.reuse, R57 ;  /* 0x0000004510397223 */ /* 0x084fe20000000039 */
        /* <DEDUP_REMOVED lines=9> */
[C---:B------:R-:W-:Y:S01]  /*2480*/  FFMA R51, R18.reuse, R68, R51 ;  /* 0x0000004412337223 */ /* 0x040fe20000000033 */
[----:B------:R-:W-:Y:S01]  /*2490*/  FFMA R69, R18, R70, R13 ;  /* 0x0000004612457223 */ /* 0x000fe2000000000d */
[----:B---3--:R-:W-:Y:S01]  /*24a0*/  FFMA R14, R25, R22, R12 ;  /* 0x00000016190e7223 */ /* 0x008fe2000000000c */
        /* <DEDUP_REMOVED lines=47> */
[----:B------:R-:W-:-:S02]  /*27a0*/  LEA R67, R64, R67, 0x3 ;  /* 0x0000004340437211 */ /* 0x000fc400078e18ff */
[----:B------:R-:W-:Y:S01]  /*27b0*/  IADD3 R47, PT, PT, R47, 0x8, RZ ;  /* 0x000000082f2f7810 */ /* 0x000fe20007ffe0ff */
[----:B------:R-:W-:Y:S06]  /*27c0*/  BAR.SYNC.DEFER_BLOCKING 0x0 ;  /* 0x0000000000007b1d */ /* 0x000fec0000010000 */
[----:B------:R-:W-:Y:S05]  /*27d0*/  @!P0 BRA `(.L_x_1) ;  /* 0xffffffdc00388947 */ /* 0x000fea000383ffff */
.L_x_0:
[----:B------:R-:W-:Y:S01]  /*27e0*/  IMAD R17, R64, UR10, RZ ;  /* 0x0000000a40117c24 */ /* 0x000fe2000f8e02ff */
[----:B------:R-:W-:Y:S01]  /*27f0*/  LEA R46, R46, R79, 0x7 ;  /* 0x0000004f2e2e7211 */ /* 0x000fe200078e38ff */
[----:B------:R-:W0:Y:S03]  /*2800*/  LDCU UR4, c[0x0][0x398] ;  /* 0x00007300ff0477ac */ /* 0x000e260008000800 */
[----:B------:R-:W-:Y:S01]  /*2810*/  LEA R17, R17, R46, 0x7 ;  /* 0x0000002e11117211 */ /* 0x000fe200078e38ff */
[----:B------:R-:W1:Y:S04]  /*2820*/  LDCU UR5, c[0x0][0x380] ;  /* 0x00007000ff0577ac */ /* 0x000e680008000800 */
[----:B------:R-:W-:-:S04]  /*2830*/  IMAD R17, R77, R64, R17 ;  /* 0x000000404d117224 */ /* 0x000fc800078e0211 */
[----:B------:R-:W-:-:S05]  /*2840*/  IMAD.WIDE R114, R17, 0x4, R106 ;  /* 0x0000000411727825 */ /* 0x000fca00078e026a */
[----:B------:R-:W0:Y:S01]  /*2850*/  LDG.E.128 R16, desc[UR8][R114.64] ;  /* 0x0000000872107981 */ /* 0x000e22000c1e1d00 */
[----:B------:R-:W-:-:S03]  /*2860*/  IMAD.WIDE R112, R64, 0x4, R114 ;  /* 0x0000000440707825 */ /* 0x000fc600078e0272 */
[----:B------:R-:W2:Y:S04]  /*2870*/  LDG.E.128 R28, desc[UR8][R114.64+0x10] ;  /* 0x00001008721c7981 */ /* 0x000ea8000c1e1d00 */
[----:B------:R-:W3:Y:S01]  /*2880*/  LDG.E.128 R32, desc[UR8][R112.64] ;  /* 0x0000000870207981 */ /* 0x000ee2000c1e1d00 */
[----:B------:R-:W-:-:S03]  /*2890*/  IMAD.WIDE R108, R64, 0x4, R112 ;  /* 0x00000004406c7825 */ /* 0x000fc600078e0270 */
[----:B------:R-:W4:Y:S04]  /*28a0*/  LDG.E.128 R20, desc[UR8][R112.64+0x10] ;  /* 0x0000100870147981 */ /* 0x000f28000c1e1d00 */
[----:B------:R-:W5:Y:S04]  /*28b0*/  LDG.E.128 R24, desc[UR8][R108.64] ;  /* 0x000000086c187981 */ /* 0x000f68000c1e1d00 */
[----:B------:R-:W5:Y:S01]  /*28c0*/  LDG.E.128 R76, desc[UR8][R108.64+0x10] ;  /* 0x000010086c4c7981 */ /* 0x000f62000c1e1d00 */
[----:B------:R-:W-:-:S05]  /*28d0*/  IMAD.WIDE R106, R64, 0x4, R108 ;  /* 0x00000004406a7825 */ /* 0x000fca00078e026c */
[----:B------:R-:W5:Y:S01]  /*28e0*/  LDG.E.128 R36, desc[UR8][R106.64] ;  /* 0x000000086a247981 */ /* 0x000f62000c1e1d00 */
[----:B------:R-:W-:-:S03]  /*28f0*/  IMAD.WIDE R110, R64, 0x4, R106 ;  /* 0x00000004406e7825 */ /* 0x000fc600078e026a */
[----:B------:R-:W5:Y:S01]  /*2900*/  LDG.E.128 R44, desc[UR8][R106.64+0x10] ;  /* 0x000010086a2c7981 */ /* 0x000f62000c1e1d00 */
[----:B------:R-:W-:-:S04]  /*2910*/  IMAD.WIDE R116, R64, 0x4, R110 ;  /* 0x0000000440747825 */ /* 0x000fc800078e026e */
[----:B0-----:R-:W-:Y:S01]  /*2920*/  FMUL R16, R16, UR4 ;  /* 0x0000000410107c20 */ /* 0x001fe20008400000 */
[----:B------:R-:W-:Y:S01]  /*2930*/  FMUL R17, R17, UR4 ;  /* 0x0000000411117c20 */ /* 0x000fe20008400000 */
[----:B------:R-:W-:Y:S01]  /*2940*/  FMUL R18, R18, UR4 ;  /* 0x0000000412127c20 */ /* 0x000fe20008400000 */
[----:B---3--:R-:W-:Y:S01]  /*2950*/  FMUL R67, R35, UR4 ;  /* 0x0000000423437c20 */ /* 0x008fe20008400000 */
[----:B----4-:R-:W-:Y:S01]  /*2960*/  FMUL R74, R20, UR4 ;  /* 0x00000004144a7c20 */ /* 0x010fe20008400000 */
[----:B------:R-:W-:Y:S01]  /*2970*/  FMUL R75, R21, UR4 ;  /* 0x00000004154b7c20 */ /* 0x000fe20008400000 */
[----:B------:R-:W-:Y:S01]  /*2980*/  FMUL R118, R22, UR4 ;  /* 0x0000000416767c20 */ /* 0x000fe20008400000 */
[----:B------:R-:W-:Y:S01]  /*2990*/  FMUL R119, R23, UR4 ;  /* 0x0000000417777c20 */ /* 0x000fe20008400000 */
[----:B-1----:R-:W-:Y:S01]  /*29a0*/  FFMA R23, R56, UR5, R67 ;  /* 0x0000000538177c23 */ /* 0x002fe20008000043 */
[----:B------:R-:W-:Y:S01]  /*29b0*/  FFMA R56, R57, UR5, R74 ;  /* 0x0000000539387c23 */ /* 0x000fe2000800004a */
[----:B--2---:R-:W-:Y:S01]  /*29c0*/  FMUL R29, R29, UR4 ;  /* 0x000000041d1d7c20 */ /* 0x004fe20008400000 */
[----:B------:R-:W-:Y:S01]  /*29d0*/  FFMA R57, R58, UR5, R75 ;  /* 0x000000053a397c23 */ /* 0x000fe2000800004b */
[----:B------:R-:W-:Y:S01]  /*29e0*/  FMUL R19, R19, UR4 ;  /* 0x0000000413137c20 */ /* 0x000fe20008400000 */
[----:B------:R-:W-:Y:S01]  /*29f0*/  FMUL R28, R28, UR4 ;  /* 0x000000041c1c7c20 */ /* 0x000fe20008400000 */
[----:B------:R-:W-:Y:S01]  /*2a00*/  FMUL R30, R30, UR4 ;  /* 0x000000041e1e7c20 */ /* 0x000fe20008400000 */
[----:B------:R-:W-:Y:S01]  /*2a10*/  FFMA R58, R59, UR5, R118 ;  /* 0x000000053b3a7c23 */ /* 0x000fe20008000076 */
[----:B------:R-:W-:Y:S01]  /*2a20*/  FMUL R31, R31, UR4 ;  /* 0x000000041f1f7c20 */ /* 0x000fe20008400000 */
[----:B------:R-:W-:Y:S01]  /*2a30*/  FFMA R59, R52, UR5, R119 ;  /* 0x00000005343b7c23 */ /* 0x000fe20008000077 */
[----:B------:R-:W-:Y:S01]  /*2a40*/  FFMA R16, R49, UR5, R16 ;  /* 0x0000000531107c23 */ /* 0x000fe20008000010 */
[----:B------:R-:W-:-:S04]  /*2a50*/  IMAD.WIDE R118, R64, 0x4, R116 ;  /* 0x0000000440767825 */ /* 0x000fc800078e0274 */
[----:B------:R-:W-:Y:S01]  /*2a60*/  FFMA R49, R50, UR5, R29 ;  /* 0x0000000532317c23 */ /* 0x000fe2000800001d */
[----:B------:R-:W-:Y:S01]  /*2a70*/  FFMA R17, R42, UR5, R17 ;  /* 0x000000052a117c23 */ /* 0x000fe20008000011 */
[----:B------:R-:W-:Y:S01]  /*2a80*/  FFMA R18, R43, UR5, R18 ;  /* 0x000000052b127c23 */ /* 0x000fe20008000012 */
[----:B------:R-:W-:Y:S01]  /*2a90*/  FFMA R19, R40, UR5, R19 ;  /* 0x0000000528137c23 */ /* 0x000fe20008000013 */
[----:B------:R-:W-:Y:S01]  /*2aa0*/  FFMA R48, R41, UR5, R28 ;  /* 0x0000000529307c23 */ /* 0x000fe2000800001c */
[----:B------:R-:W-:Y:S01]  /*2ab0*/  FFMA R50, R51, UR5, R30 ;  /* 0x0000000533327c23 */ /* 0x000fe2000800001e */
[----:B-----5:R-:W-:Y:S01]  /*2ac0*/  FMUL R24, R24, UR4 ;  /* 0x0000000418187c20 */ /* 0x020fe20008400000 */
[----:B------:R-:W-:Y:S01]  /*2ad0*/  FMUL R72, R32, UR4 ;  /* 0x0000000420487c20 */ /* 0x000fe20008400000 */
[----:B------:R-:W-:Y:S01]  /*2ae0*/  FMUL R71, R33, UR4 ;  /* 0x0000000421477c20 */ /* 0x000fe20008400000 */
[----:B------:R-:W-:Y:S01]  /*2af0*/  FMUL R70, R34, UR4 ;  /* 0x0000000422467c20 */ /* 0x000fe20008400000 */
[----:B------:R-:W2:Y:S01]  /*2b00*/  LDG.E.128 R40, desc[UR8][R110.64] ;  /* 0x000000086e287981 */ /* 0x000ea2000c1e1d00 */
[----:B------:R-:W-:Y:S01]  /*2b10*/  FFMA R51, R68, UR5, R31 ;  /* 0x0000000544337c23 */ /* 0x000fe2000800001f */
[----:B------:R-:W-:Y:S01]  /*2b20*/  FMUL R25, R25, UR4 ;  /* 0x0000000419197c20 */ /* 0x000fe20008400000 */
[----:B------:R-:W-:Y:S01]  /*2b30*/  FMUL R68, R26, UR4 ;  /* 0x000000041a447c20 */ /* 0x000fe20008400000 */
[----:B------:R-:W3:Y:S01]  /*2b40*/  LDG.E.128 R32, desc[UR8][R110.64+0x10] ;  /* 0x000010086e207981 */ /* 0x000ee2000c1e1d00 */
[----:B------:R-:W-:Y:S01]  /*2b50*/  FMUL R73, R27, UR4 ;  /* 0x000000041b497c20 */ /* 0x000fe20008400000 */
[----:B------:R-:W-:Y:S01]  /*2b60*/  FMUL R76, R76, UR4 ;  /* 0x000000044c4c7c20 */ /* 0x000fe20008400000 */
[----:B------:R-:W-:Y:S01]  /*2b70*/  FMUL R77, R77, UR4 ;  /* 0x000000044d4d7c20 */ /* 0x000fe20008400000 */
[----:B------:R-:W-:Y:S01]  /*2b80*/  FFMA R52, R53, UR5, R24 ;  /* 0x0000000535347c23 */ /* 0x000fe20008000018 */
[----:B------:R-:W-:Y:S01]  /*2b90*/  FMUL R78, R78, UR4 ;  /* 0x000000044e4e7c20 */ /* 0x000fe20008400000 */
[----:B------:R-:W-:-:S04]  /*2ba0*/  IMAD.WIDE R120, R64, 0x4, R118 ;  /* 0x0000000440787825 */ /* 0x000fc800078e0276 */
[----:B------:R-:W-:Y:S01]  /*2bb0*/  FFMA R53, R54, UR5, R25 ;  /* 0x0000000536357c23 */ /* 0x000fe20008000019 */
[----:B------:R-:W-:Y:S01]  /*2bc0*/  FFMA R54, R55, UR5, R68 ;  /* 0x0000000537367c23 */ /* 0x000fe20008000044 */
[----:B------:R-:W4:Y:S01]  /*2bd0*/  LDG.E.128 R28, desc[UR8][R116.64] ;  /* 0x00000008741c7981 */ /* 0x000f22000c1e1d00 */
[----:B------:R-:W-:Y:S01]  /*2be0*/  FFMA R20, R65, UR5, R72 ;  /* 0x0000000541147c23 */ /* 0x000fe20008000048 */
[----:B------:R-:W-:Y:S01]  /*2bf0*/  FFMA R21, R62, UR5, R71 ;  /* 0x000000053e157c23 */ /* 0x000fe20008000047 */
[----:B------:R-:W-:Y:S01]  /*2c00*/  FFMA R22, R63, UR5, R70 ;  /* 0x000000053f167c23 */ /* 0x000fe20008000046 */
[----:B------:R-:W5:Y:S01]  /*2c10*/  LDG.E.128 R24, desc[UR8][R116.64+0x10] ;  /* 0x0000100874187981 */ /* 0x000f62000c1e1d00 */
[----:B------:R-:W-:Y:S01]  /*2c20*/  FFMA R55, R60, UR5, R73 ;  /* 0x000000053c377c23 */ /* 0x000fe20008000049 */
[----:B------:R-:W-:Y:S01]  /*2c30*/  FFMA R76, R61, UR5, R76 ;  /* 0x000000053d4c7c23 */ /* 0x000fe2000800004c */
[----:B------:R-:W-:Y:S01]  /*2c40*/  FFMA R77, R66, UR5, R77 ;  /* 0x00000005424d7c23 */ /* 0x000fe2000800004d */
[----:B------:R-:W5:Y:S01]  /*2c50*/  LDG.E.128 R60, desc[UR8][R118.64] ;  /* 0x00000008763c7981 */ /* 0x000f62000c1e1d00 */
[----:B------:R-:W-:-:S03]  /*2c60*/  FFMA R78, R69, UR5, R78 ;  /* 0x00000005454e7c23 */ /* 0x000fc6000800004e */
[----:B------:R-:W5:Y:S04]  /*2c70*/  LDG.E.128 R64, desc[UR8][R118.64+0x10] ;  /* 0x0000100876407981 */ /* 0x000f68000c1e1d00 */
[----:B------:R-:W5:Y:S04]  /*2c80*/  LDG.E.128 R68, desc[UR8][R120.64] ;  /* 0x0000000878447981 */ /* 0x000f68000c1e1d00 */
[----:B------:R-:W5:Y:S01]  /*2c90*/  LDG.E.128 R72, desc[UR8][R120.64+0x10] ;  /* 0x0000100878487981 */ /* 0x000f62000c1e1d00 */
[----:B------:R-:W-:Y:S01]  /*2ca0*/  FMUL R79, R79, UR4 ;  /* 0x000000044f4f7c20 */ /* 0x000fe20008400000 */
        /* <DEDUP_REMOVED lines=8> */
[----:B------:R0:W-:Y:S01]  /*2d30*/  STG.E.128 desc[UR8][R114.64], R16 ;  /* 0x0000001072007986 */ /* 0x0001e2000c101d08 */
[----:B------:R-:W-:-:S03]  /*2d40*/  FFMA R79, R104, UR5, R79 ;  /* 0x00000005684f7c23 */ /* 0x000fc6000800004f */
[----:B------:R-:W-:Y:S04]  /*2d50*/  STG.E.128 desc[UR8][R114.64+0x10], R48 ;  /* 0x0000103072007986 */ /* 0x000fe8000c101d08 */
[----:B------:R1:W-:Y:S04]  /*2d60*/  STG.E.128 desc[UR8][R112.64], R20 ;  /* 0x0000001470007986 */ /* 0x0003e8000c101d08 */
[----:B------:R-:W-:Y:S01]  /*2d70*/  STG.E.128 desc[UR8][R112.64+0x10], R56 ;  /* 0x0000103870007986 */ /* 0x000fe2000c101d08 */
[----:B0-----:R-:W-:Y:S01]  /*2d80*/  FFMA R16, R105, UR5, R36 ;  /* 0x0000000569107c23 */ /* 0x001fe20008000024 */
[----:B------:R-:W-:Y:S01]  /*2d90*/  FFMA R17, R102, UR5, R37 ;  /* 0x0000000566117c23 */ /* 0x000fe20008000025 */
[----:B------:R-:W-:Y:S01]  /*2da0*/  FFMA R18, R103, UR5, R38 ;  /* 0x0000000567127c23 */ /* 0x000fe20008000026 */
[----:B------:R-:W-:Y:S01]  /*2db0*/  FFMA R19, R100, UR5, R39 ;  /* 0x0000000564137c23 */ /* 0x000fe20008000027 */
[----:B------:R-:W-:Y:S01]  /*2dc0*/  STG.E.128 desc[UR8][R108.64], R52 ;  /* 0x000000346c007986 */ /* 0x000fe2000c101d08 */
[----:B-1----:R-:W-:Y:S01]  /*2dd0*/  FFMA R20, R101, UR5, R44 ;  /* 0x0000000565147c23 */ /* 0x002fe2000800002c */
[----:B------:R-:W-:Y:S01]  /*2de0*/  FFMA R21, R98, UR5, R45 ;  /* 0x0000000562157c23 */ /* 0x000fe2000800002d */
[----:B------:R-:W-:Y:S01]  /*2df0*/  FFMA R22, R99, UR5, R46 ;  /* 0x0000000563167c23 */ /* 0x000fe2000800002e */
[----:B------:R-:W-:Y:S01]  /*2e00*/  FFMA R23, R96, UR5, R47 ;  /* 0x0000000560177c23 */ /* 0x000fe2000800002f */
[----:B------:R-:W-:Y:S04]  /*2e10*/  STG.E.128 desc[UR8][R108.64+0x10], R76 ;  /* 0x0000104c6c007986 */ /* 0x000fe8000c101d08 */
[----:B------:R0:W-:Y:S04]  /*2e20*/  STG.E.128 desc[UR8][R106.64], R16 ;  /* 0x000000106a007986 */ /* 0x0001e8000c101d08 */
[----:B------:R1:W-:Y:S01]  /*2e30*/  STG.E.128 desc[UR8][R106.64+0x10], R20 ;  /* 0x000010146a007986 */ /* 0x0003e2000c101d08 */
[----:B--2---:R-:W-:Y:S01]  /*2e40*/  FMUL R40, R40, UR4 ;  /* 0x0000000428287c20 */ /* 0x004fe20008400000 */
[----:B------:R-:W-:Y:S01]  /*2e50*/  FMUL R41, R41, UR4 ;  /* 0x0000000429297c20 */ /* 0x000fe20008400000 */
[----:B------:R-:W-:Y:S01]  /*2e60*/  FMUL R42, R42, UR4 ;  /* 0x000000042a2a7c20 */ /* 0x000fe20008400000 */
[----:B------:R-:W-:Y:S01]  /*2e70*/  FMUL R43, R43, UR4 ;  /* 0x000000042b2b7c20 */ /* 0x000fe20008400000 */
[----:B---3--:R-:W-:Y:S01]  /*2e80*/  FMUL R32, R32, UR4 ;  /* 0x0000000420207c20 */ /* 0x008fe20008400000 */
[----:B------:R-:W-:Y:S01]  /*2e90*/  FMUL R33, R33, UR4 ;  /* 0x0000000421217c20 */ /* 0x000fe20008400000 */
[----:B------:R-:W-:Y:S01]  /*2ea0*/  FMUL R34, R34, UR4 ;  /* 0x0000000422227c20 */ /* 0x000fe20008400000 */
[----:B------:R-:W-:Y:S01]  /*2eb0*/  FMUL R35, R35, UR4 ;  /* 0x0000000423237c20 */ /* 0x000fe20008400000 */
[----:B0-----:R-:W-:Y:S01]  /*2ec0*/  FFMA R16, R97, UR5, R40 ;  /* 0x0000000561107c23 */ /* 0x001fe20008000028 */
[----:B------:R-:W-:Y:S01]  /*2ed0*/  FFMA R17, R94, UR5, R41 ;  /* 0x000000055e117c23 */ /* 0x000fe20008000029 */
[----:B------:R-:W-:Y:S01]  /*2ee0*/  FFMA R18, R95, UR5, R42 ;  /* 0x000000055f127c23 */ /* 0x000fe2000800002a */
[----:B------:R-:W-:Y:S01]  /*2ef0*/  FFMA R19, R92, UR5, R43 ;  /* 0x000000055c137c23 */ /* 0x000fe2000800002b */
[----:B-1----:R-:W-:Y:S01]  /*2f00*/  FFMA R20, R93, UR5, R32 ;  /* 0x000000055d147c23 */ /* 0x002fe20008000020 */
[----:B------:R-:W-:Y:S01]  /*2f10*/  FFMA R21, R90, UR5, R33 ;  /* 0x000000055a157c23 */ /* 0x000fe20008000021 */
[----:B------:R-:W-:Y:S01]  /*2f20*/  FFMA R22, R91, UR5, R34 ;  /* 0x000000055b167c23 */ /* 0x000fe20008000022 */
[----:B------:R-:W-:Y:S01]  /*2f30*/  FFMA R23, R88, UR5, R35 ;  /* 0x0000000558177c23 */ /* 0x000fe20008000023 */
[----:B----4-:R-:W-:Y:S01]  /*2f40*/  FMUL R28, R28, UR4 ;  /* 0x000000041c1c7c20 */ /* 0x010fe20008400000 */
[----:B------:R-:W-:Y:S01]  /*2f50*/  FMUL R29, R29, UR4 ;  /* 0x000000041d1d7c20 */ /* 0x000fe20008400000 */
[----:B------:R-:W-:Y:S01]  /*2f60*/  FMUL R30, R30, UR4 ;  /* 0x000000041e1e7c20 */ /* 0x000fe20008400000 */
[----:B------:R-:W-:Y:S01]  /*2f70*/  FMUL R31, R31, UR4 ;  /* 0x000000041f1f7c20 */ /* 0x000fe20008400000 */
[----:B-----5:R-:W-:Y:S01]  /*2f80*/  FMUL R24, R24, UR4 ;  /* 0x0000000418187c20 */ /* 0x020fe20008400000 */
        /* <DEDUP_REMOVED lines=20> */
[----:B------:R-:W-:Y:S01]  /*30d0*/  FFMA R28, R89, UR5, R28 ;  /* 0x00000005591c7c23 */ /* 0x000fe2000800001c */
[----:B------:R-:W-:Y:S01]  /*30e0*/  FFMA R29, R86, UR5, R29 ;  /* 0x00000005561d7c23 */ /* 0x000fe2000800001d */
[----:B------:R-:W-:Y:S01]  /*30f0*/  FFMA R30, R87, UR5, R30 ;  /* 0x00000005571e7c23 */ /* 0x000fe2000800001e */
[----:B------:R-:W-:Y:S01]  /*3100*/  FFMA R31, R84, UR5, R31 ;  /* 0x00000005541f7c23 */ /* 0x000fe2000800001f */
[----:B------:R1:W-:Y:S01]  /*3110*/  STG.E.128 desc[UR8][R110.64+0x10], R20 ;  /* 0x000010146e007986 */ /* 0x0003e2000c101d08 */
[----:B------:R-:W-:Y:S01]  /*3120*/  FFMA R64, R13, UR5, R64 ;  /* 0x000000050d407c23 */ /* 0x000fe20008000040 */
        /* <DEDUP_REMOVED lines=10> */
[----:B0-----:R-:W-:Y:S01]  /*31d0*/  FFMA R16, R85, UR5, R24 ;  /* 0x0000000555107c23 */ /* 0x001fe20008000018 */
[----:B------:R-:W-:Y:S01]  /*31e0*/  FFMA R17, R82, UR5, R25 ;  /* 0x0000000552117c23 */ /* 0x000fe20008000019 */
[----:B------:R-:W-:Y:S01]  /*31f0*/  FFMA R18, R83, UR5, R26 ;  /* 0x0000000553127c23 */ /* 0x000fe2000800001a */
[----:B------:R-:W-:Y:S01]  /*3200*/  FFMA R19, R80, UR5, R27 ;  /* 0x0000000550137c23 */ /* 0x000fe2000800001b */
[----:B------:R-:W-:Y:S01]  /*3210*/  FFMA R75, R0, UR5, R75 ;  /* 0x00000005004b7c23 */ /* 0x000fe2000800004b */
[----:B-1----:R-:W-:Y:S01]  /*3220*/  FFMA R20, R81, UR5, R60 ;  /* 0x0000000551147c23 */ /* 0x002fe2000800003c */
[----:B------:R-:W-:Y:S01]  /*3230*/  FFMA R21, R14, UR5, R61 ;  /* 0x000000050e157c23 */ /* 0x000fe2000800003d */
[----:B------:R-:W-:Y:S01]  /*3240*/  FFMA R22, R15, UR5, R62 ;  /* 0x000000050f167c23 */ /* 0x000fe2000800003e */
[----:B------:R-:W-:Y:S01]  /*3250*/  FFMA R23, R12, UR5, R63 ;  /* 0x000000050c177c23 */ /* 0x000fe2000800003f */
[----:B------:R-:W-:Y:S04]  /*3260*/  STG.E.128 desc[UR8][R116.64], R28 ;  /* 0x0000001c74007986 */ /* 0x000fe8000c101d08 */
[----:B------:R-:W-:Y:S04]  /*3270*/  STG.E.128 desc[UR8][R116.64+0x10], R16 ;  /* 0x0000101074007986 */ /* 0x000fe8000c101d08 */
[----:B------:R-:W-:Y:S04]  /*3280*/  STG.E.128 desc[UR8][R118.64], R20 ;  /* 0x0000001476007986 */ /* 0x000fe8000c101d08 */
[----:B------:R-:W-:Y:S04]  /*3290*/  STG.E.128 desc[UR8][R118.64+0x10], R64 ;  /* 0x0000104076007986 */ /* 0x000fe8000c101d08 */
[----:B------:R-:W-:Y:S04]  /*32a0*/  STG.E.128 desc[UR8][R120.64], R68 ;  /* 0x0000004478007986 */ /* 0x000fe8000c101d08 */
[----:B------:R-:W-:Y:S01]  /*32b0*/  STG.E.128 desc[UR8][R120.64+0x10], R72 ;  /* 0x0000104878007986 */ /* 0x000fe2000c101d08 */
[----:B------:R-:W-:Y:S05]  /*32c0*/  EXIT ;  /* 0x000000000000794d */ /* 0x000fea0003800000 */
.L_x_2:
[----:B------:R-:W-:-:S00]  /*32d0*/  BRA `(.L_x_2) ;  /* 0xfffffffc00fc7947 */ /* 0x000fc0000383ffff */
[----:B------:R-:W-:-:S00]  /*32e0*/  NOP ;  /* 0x0000000000007918 */ /* 0x000fc00000000000 */
        /* <DEDUP_REMOVED lines=9> */
.L_x_3:


//--------------------- .nv.shared._Z8sgemm_v7fPfS_fS_i --------------------------
	.section	.nv.shared._Z8sgemm_v7fPfS_fS_i,"aw",@nobits
	.sectionflags	@""
	.align	4
.nv.shared._Z8sgemm_v7fPfS_fS_i:
	.zero		9216


//--------------------- .nv.shared.reserved.0     --------------------------
	.section	.nv.shared.reserved.0,"aw",@nobits
	.weak		__nv_reservedSMEM_offset_0_alias
	.size		__nv_reservedSMEM_offset_0_alias, 0, 64
	.other		__nv_reservedSMEM_offset_0_alias,@"STO_CUDA_RESERVED_SHARED STV_DEFAULT"
__nv_reservedSMEM_offset_0_alias:
	.zero		0
	.zero		64


//--------------------- .nv.constant0._Z8sgemm_v7fPfS_fS_i --------------------------
	.section	.nv.constant0._Z8sgemm_v7fPfS_fS_i,"a",@progbits
	.sectionflags	@""
	.align	4
.nv.constant0._Z8sgemm_v7fPfS_fS_i:
	.zero		940


//--------------------- SYMBOLS --------------------------

	.type		.nv.reservedSmem.offset0,@object
	.size		.nv.reservedSmem.offset0,0x4
	.type		.nv.reservedSmem.cap,@object
	.size		.nv.reservedSmem.cap,0x4
